//
// Generated by NVIDIA NVVM Compiler
//
// Compiler Build ID: CL-36424714
// Cuda compilation tools, release 13.0, V13.0.88
// Based on NVVM 20.0.0
//

.version 9.0
.target sm_100
.address_size 64

	// .globl	_Z13kernel_updatePiS_ii
.global .align 4 .b8 precalc_xorwow_matrix[102400];
.global .align 4 .b8 precalc_xorwow_offset_matrix[102400];
.global .align 4 .b8 mrg32k3aM1[2304];
.global .align 4 .b8 mrg32k3aM2[2304];
.global .align 4 .b8 mrg32k3aM1SubSeq[2016];
.global .align 4 .b8 mrg32k3aM2SubSeq[2016];
.global .align 4 .b8 mrg32k3aM1Seq[2304];
.global .align 4 .b8 mrg32k3aM2Seq[2304];
.const .align 8 .b8 __cr_lgamma_table[72];

.visible .entry _Z13kernel_updatePiS_ii(
	.param .u64 .ptr .align 1 _Z13kernel_updatePiS_ii_param_0,
	.param .u64 .ptr .align 1 _Z13kernel_updatePiS_ii_param_1,
	.param .u32 _Z13kernel_updatePiS_ii_param_2,
	.param .u32 _Z13kernel_updatePiS_ii_param_3
)
{
	.reg .pred 	%p<17>;
	.reg .b32 	%r<152>;
	.reg .b64 	%rd<96>;

	ld.param.u64 	%rd13, [_Z13kernel_updatePiS_ii_param_0];
	ld.param.u64 	%rd14, [_Z13kernel_updatePiS_ii_param_1];
	ld.param.u32 	%r47, [_Z13kernel_updatePiS_ii_param_2];
	ld.param.u32 	%r48, [_Z13kernel_updatePiS_ii_param_3];
	cvta.to.global.u64 	%rd1, %rd14;
	cvta.to.global.u64 	%rd2, %rd13;
	mov.u32 	%r49, %ctaid.x;
	mov.u32 	%r50, %ntid.x;
	mov.u32 	%r51, %tid.x;
	mad.lo.s32 	%r1, %r49, %r50, %r51;
	setp.lt.s32 	%p1, %r1, 0;
	mul.lo.s32 	%r2, %r48, %r47;
	setp.ge.s32 	%p2, %r1, %r2;
	or.pred  	%p3, %p1, %p2;
	@%p3 bra 	$L__BB0_25;
	div.s32 	%r3, %r1, %r48;
	mul.lo.s32 	%r52, %r3, %r48;
	sub.s32 	%r4, %r1, %r52;
	add.s32 	%r53, %r47, -1;
	setp.lt.s32 	%p4, %r3, %r53;
	@%p4 bra 	$L__BB0_7;
	setp.ne.s32 	%p5, %r4, 0;
	@%p5 bra 	$L__BB0_4;
	add.s32 	%r74, %r3, -1;
	mul.lo.s32 	%r75, %r74, %r48;
	mul.wide.s32 	%rd31, %r52, 4;
	add.s64 	%rd32, %rd2, %rd31;
	ld.global.u32 	%r77, [%rd32+-4];
	mul.wide.s32 	%rd33, %r75, 4;
	add.s64 	%rd34, %rd2, %rd33;
	ld.global.u32 	%r78, [%rd34];
	add.s32 	%r79, %r78, %r77;
	ld.global.u32 	%r80, [%rd34+4];
	add.s32 	%r81, %r79, %r80;
	ld.global.u32 	%r82, [%rd32+4];
	add.s32 	%r148, %r52, %r48;
	ld.global.u32 	%r151, [%rd2+4];
	add.s32 	%r150, %r81, %r82;
	mul.wide.s32 	%rd35, %r48, 4;
	add.s64 	%rd36, %rd2, %rd35;
	add.s64 	%rd95, %rd36, -4;
	ld.global.u32 	%r149, [%rd2];
	bra.uni 	$L__BB0_18;
$L__BB0_4:
	add.s32 	%r54, %r48, -1;
	setp.lt.s32 	%p6, %r4, %r54;
	@%p6 bra 	$L__BB0_6;
	add.s32 	%r55, %r3, -1;
	mul.lo.s32 	%r56, %r55, %r48;
	add.s32 	%r57, %r56, %r4;
	mul.wide.s32 	%rd15, %r57, 4;
	add.s64 	%rd16, %rd2, %rd15;
	ld.global.u32 	%r58, [%rd16+-4];
	ld.global.u32 	%r59, [%rd16];
	add.s32 	%r60, %r59, %r58;
	mul.wide.s32 	%rd17, %r56, 4;
	add.s64 	%rd18, %rd2, %rd17;
	ld.global.u32 	%r61, [%rd18];
	add.s32 	%r62, %r60, %r61;
	mul.wide.s32 	%rd19, %r48, 4;
	add.s64 	%rd20, %rd18, %rd19;
	ld.global.u32 	%r63, [%rd20];
	mul.wide.u32 	%rd21, %r4, 4;
	add.s64 	%rd22, %rd2, %rd21;
	add.s32 	%r64, %r4, -1;
	add.s32 	%r148, %r57, %r48;
	ld.global.u32 	%r151, [%rd2];
	add.s32 	%r150, %r62, %r63;
	mul.wide.u32 	%rd23, %r64, 4;
	add.s64 	%rd95, %rd2, %rd23;
	ld.global.u32 	%r149, [%rd22];
	bra.uni 	$L__BB0_18;
$L__BB0_6:
	add.s32 	%r65, %r3, -1;
	mad.lo.s32 	%r66, %r65, %r48, %r4;
	mul.wide.s32 	%rd24, %r66, 4;
	add.s64 	%rd25, %rd2, %rd24;
	ld.global.u32 	%r67, [%rd25+-4];
	ld.global.u32 	%r68, [%rd25];
	add.s32 	%r69, %r68, %r67;
	ld.global.u32 	%r70, [%rd25+4];
	add.s32 	%r71, %r69, %r70;
	add.s32 	%r148, %r66, %r48;
	mul.wide.s32 	%rd26, %r48, 4;
	add.s64 	%rd27, %rd25, %rd26;
	ld.global.u32 	%r72, [%rd27+4];
	mul.wide.u32 	%rd28, %r4, 4;
	add.s64 	%rd29, %rd2, %rd28;
	add.s32 	%r73, %r4, -1;
	ld.global.u32 	%r151, [%rd29+4];
	add.s32 	%r150, %r71, %r72;
	mul.wide.u32 	%rd30, %r73, 4;
	add.s64 	%rd95, %rd2, %rd30;
	ld.global.u32 	%r149, [%rd29];
	bra.uni 	$L__BB0_18;
$L__BB0_7:
	setp.gt.s32 	%p7, %r3, 0;
	@%p7 bra 	$L__BB0_13;
	setp.ne.s32 	%p10, %r4, 0;
	@%p10 bra 	$L__BB0_10;
	sub.s32 	%r129, %r2, %r48;
	mul.wide.s32 	%rd74, %r2, 4;
	add.s64 	%rd75, %rd2, %rd74;
	ld.global.u32 	%r130, [%rd75+-4];
	mul.wide.s32 	%rd76, %r129, 4;
	add.s64 	%rd77, %rd2, %rd76;
	ld.global.u32 	%r131, [%rd77];
	add.s32 	%r132, %r131, %r130;
	ld.global.u32 	%r133, [%rd77+4];
	add.s32 	%r134, %r132, %r133;
	mul.wide.s32 	%rd78, %r52, 4;
	add.s64 	%rd79, %rd2, %rd78;
	ld.global.u32 	%r136, [%rd79+4];
	mul.wide.s32 	%rd80, %r48, 4;
	add.s64 	%rd81, %rd79, %rd80;
	add.s32 	%r137, %r48, -1;
	add.s32 	%r148, %r52, %r48;
	ld.global.u32 	%r151, [%rd81+4];
	add.s32 	%r150, %r134, %r136;
	mul.wide.s32 	%rd82, %r137, 4;
	add.s64 	%rd95, %rd81, %rd82;
	ld.global.u32 	%r149, [%rd81];
	bra.uni 	$L__BB0_18;
$L__BB0_10:
	add.s32 	%r111, %r48, -1;
	setp.lt.s32 	%p11, %r4, %r111;
	@%p11 bra 	$L__BB0_12;
	sub.s32 	%r112, %r2, %r48;
	add.s32 	%r113, %r4, %r112;
	mul.wide.s32 	%rd58, %r113, 4;
	add.s64 	%rd59, %rd2, %rd58;
	ld.global.u32 	%r114, [%rd59+-4];
	ld.global.u32 	%r115, [%rd59];
	add.s32 	%r116, %r115, %r114;
	mul.wide.s32 	%rd60, %r112, 4;
	add.s64 	%rd61, %rd2, %rd60;
	ld.global.u32 	%r117, [%rd61];
	add.s32 	%r118, %r116, %r117;
	mul.wide.s32 	%rd62, %r52, 4;
	add.s64 	%rd63, %rd2, %rd62;
	ld.global.u32 	%r120, [%rd63];
	mul.wide.s32 	%rd64, %r48, 4;
	add.s64 	%rd65, %rd63, %rd64;
	mul.wide.u32 	%rd66, %r4, 4;
	add.s64 	%rd67, %rd65, %rd66;
	add.s32 	%r148, %r52, %r4;
	ld.global.u32 	%r151, [%rd65];
	add.s32 	%r150, %r118, %r120;
	add.s64 	%rd95, %rd67, -4;
	ld.global.u32 	%r149, [%rd67];
	bra.uni 	$L__BB0_18;
$L__BB0_12:
	sub.s32 	%r121, %r2, %r48;
	add.s32 	%r122, %r4, %r121;
	mul.wide.s32 	%rd68, %r122, 4;
	add.s64 	%rd69, %rd2, %rd68;
	ld.global.u32 	%r123, [%rd69+-4];
	ld.global.u32 	%r124, [%rd69];
	add.s32 	%r125, %r124, %r123;
	ld.global.u32 	%r126, [%rd69+4];
	add.s32 	%r127, %r125, %r126;
	mad.lo.s32 	%r148, %r3, %r48, %r4;
	mul.wide.s32 	%rd70, %r148, 4;
	add.s64 	%rd71, %rd2, %rd70;
	ld.global.u32 	%r128, [%rd71+4];
	mul.wide.s32 	%rd72, %r48, 4;
	add.s64 	%rd73, %rd71, %rd72;
	ld.global.u32 	%r151, [%rd73+4];
	add.s32 	%r150, %r127, %r128;
	add.s64 	%rd95, %rd73, -4;
	ld.global.u32 	%r149, [%rd73];
	bra.uni 	$L__BB0_18;
$L__BB0_13:
	setp.ne.s32 	%p8, %r4, 0;
	@%p8 bra 	$L__BB0_15;
	add.s32 	%r101, %r3, -1;
	mul.lo.s32 	%r102, %r101, %r48;
	mul.wide.s32 	%rd51, %r52, 4;
	add.s64 	%rd52, %rd2, %rd51;
	ld.global.u32 	%r104, [%rd52+-4];
	mul.wide.s32 	%rd53, %r102, 4;
	add.s64 	%rd54, %rd2, %rd53;
	ld.global.u32 	%r105, [%rd54];
	add.s32 	%r106, %r105, %r104;
	ld.global.u32 	%r107, [%rd54+4];
	add.s32 	%r108, %r106, %r107;
	ld.global.u32 	%r109, [%rd52+4];
	mul.wide.s32 	%rd55, %r48, 4;
	add.s64 	%rd56, %rd52, %rd55;
	add.s32 	%r110, %r48, -1;
	add.s32 	%r148, %r52, %r48;
	ld.global.u32 	%r151, [%rd56+4];
	add.s32 	%r150, %r108, %r109;
	mul.wide.s32 	%rd57, %r110, 4;
	add.s64 	%rd95, %rd56, %rd57;
	ld.global.u32 	%r149, [%rd56];
	bra.uni 	$L__BB0_18;
$L__BB0_15:
	add.s32 	%r83, %r48, -1;
	setp.lt.s32 	%p9, %r4, %r83;
	@%p9 bra 	$L__BB0_17;
	add.s32 	%r84, %r3, -1;
	mul.lo.s32 	%r85, %r84, %r48;
	add.s32 	%r86, %r85, %r4;
	mul.wide.s32 	%rd37, %r86, 4;
	add.s64 	%rd38, %rd2, %rd37;
	ld.global.u32 	%r87, [%rd38+-4];
	ld.global.u32 	%r88, [%rd38];
	add.s32 	%r89, %r88, %r87;
	mul.wide.s32 	%rd39, %r85, 4;
	add.s64 	%rd40, %rd2, %rd39;
	ld.global.u32 	%r90, [%rd40];
	add.s32 	%r91, %r89, %r90;
	mul.wide.s32 	%rd41, %r48, 4;
	add.s64 	%rd42, %rd40, %rd41;
	ld.global.u32 	%r92, [%rd42];
	add.s64 	%rd43, %rd42, %rd41;
	mul.wide.u32 	%rd44, %r4, 4;
	add.s64 	%rd45, %rd43, %rd44;
	add.s32 	%r148, %r86, %r48;
	ld.global.u32 	%r151, [%rd43];
	add.s32 	%r150, %r91, %r92;
	add.s64 	%rd95, %rd45, -4;
	ld.global.u32 	%r149, [%rd45];
	bra.uni 	$L__BB0_18;
$L__BB0_17:
	add.s32 	%r93, %r3, -1;
	mad.lo.s32 	%r94, %r93, %r48, %r4;
	mul.wide.s32 	%rd46, %r94, 4;
	add.s64 	%rd47, %rd2, %rd46;
	ld.global.u32 	%r95, [%rd47+-4];
	ld.global.u32 	%r96, [%rd47];
	add.s32 	%r97, %r96, %r95;
	ld.global.u32 	%r98, [%rd47+4];
	add.s32 	%r99, %r97, %r98;
	add.s32 	%r148, %r94, %r48;
	mul.wide.s32 	%rd48, %r48, 4;
	add.s64 	%rd49, %rd47, %rd48;
	ld.global.u32 	%r100, [%rd49+4];
	add.s64 	%rd50, %rd49, %rd48;
	ld.global.u32 	%r151, [%rd50+4];
	add.s32 	%r150, %r99, %r100;
	add.s64 	%rd95, %rd50, -4;
	ld.global.u32 	%r149, [%rd50];
$L__BB0_18:
	ld.global.u32 	%r138, [%rd95];
	mul.wide.s32 	%rd83, %r148, 4;
	add.s64 	%rd84, %rd2, %rd83;
	ld.global.u32 	%r139, [%rd84+-4];
	add.s32 	%r140, %r150, %r149;
	add.s32 	%r141, %r140, %r151;
	add.s32 	%r142, %r141, %r138;
	add.s32 	%r45, %r142, %r139;
	mul.wide.u32 	%rd85, %r1, 4;
	add.s64 	%rd86, %rd2, %rd85;
	ld.global.u32 	%r46, [%rd86];
	setp.ne.s32 	%p12, %r46, 1;
	@%p12 bra 	$L__BB0_22;
	add.s32 	%r145, %r45, -4;
	setp.gt.u32 	%p16, %r145, -3;
	@%p16 bra 	$L__BB0_21;
	add.s64 	%rd94, %rd1, %rd85;
	mov.b32 	%r147, 0;
	st.global.u32 	[%rd94], %r147;
	bra.uni 	$L__BB0_25;
$L__BB0_21:
	add.s64 	%rd92, %rd1, %rd85;
	mov.b32 	%r146, 1;
	st.global.u32 	[%rd92], %r146;
	bra.uni 	$L__BB0_25;
$L__BB0_22:
	setp.ne.s32 	%p13, %r46, 0;
	setp.ne.s32 	%p14, %r45, 3;
	or.pred  	%p15, %p13, %p14;
	@%p15 bra 	$L__BB0_24;
	add.s64 	%rd90, %rd1, %rd85;
	mov.b32 	%r144, 1;
	st.global.u32 	[%rd90], %r144;
	bra.uni 	$L__BB0_25;
$L__BB0_24:
	add.s64 	%rd88, %rd1, %rd85;
	mov.b32 	%r143, 0;
	st.global.u32 	[%rd88], %r143;
$L__BB0_25:
	ret;

}
	// .globl	_Z7initdatPiS_iil
.visible .entry _Z7initdatPiS_iil(
	.param .u64 .ptr .align 1 _Z7initdatPiS_iil_param_0,
	.param .u64 .ptr .align 1 _Z7initdatPiS_iil_param_1,
	.param .u32 _Z7initdatPiS_iil_param_2,
	.param .u32 _Z7initdatPiS_iil_param_3,
	.param .u64 _Z7initdatPiS_iil_param_4
)
{
	.local .align 8 .b8 	__local_depot1[48];
	.reg .b64 	%SP;
	.reg .b64 	%SPL;
	.reg .pred 	%p<67>;
	.reg .b32 	%r<1202>;
	.reg .b64 	%rd<31>;

	mov.u64 	%SPL, __local_depot1;
	ld.param.u64 	%rd10, [_Z7initdatPiS_iil_param_0];
	ld.param.u64 	%rd11, [_Z7initdatPiS_iil_param_1];
	ld.param.u32 	%r541, [_Z7initdatPiS_iil_param_2];
	ld.param.u32 	%r542, [_Z7initdatPiS_iil_param_3];
	ld.param.u64 	%rd12, [_Z7initdatPiS_iil_param_4];
	add.u64 	%rd1, %SPL, 0;
	mov.u32 	%r543, %ctaid.x;
	mov.u32 	%r544, %ntid.x;
	mov.u32 	%r545, %tid.x;
	mad.lo.s32 	%r1, %r543, %r544, %r545;
	cvt.u32.u64 	%r546, %rd12;
	xor.b32  	%r547, %r546, -1429050551;
	mul.lo.s32 	%r548, %r547, 1099087573;
	{ .reg .b32 tmp; mov.b64 {tmp, %r549}, %rd12; }
	xor.b32  	%r550, %r549, -136515619;
	mul.lo.s32 	%r551, %r550, -1703105765;
	add.s32 	%r552, %r548, %r551;
	add.s32 	%r2, %r552, 6615241;
	add.s32 	%r938, %r548, 123456789;
	st.local.v2.u32 	[%rd1], {%r2, %r938};
	xor.b32  	%r553, %r548, 362436069;
	add.s32 	%r554, %r551, 521288629;
	st.local.v2.u32 	[%rd1+8], {%r553, %r554};
	xor.b32  	%r555, %r551, 88675123;
	add.s32 	%r934, %r548, 5783321;
	st.local.v2.u32 	[%rd1+16], {%r555, %r934};
	setp.eq.s32 	%p1, %r1, 0;
	@%p1 bra 	$L__BB1_115;
	cvt.s64.s32 	%rd30, %r1;
	mov.b32 	%r921, 0;
$L__BB1_2:
	mov.u64 	%rd3, %rd30;
	and.b64  	%rd4, %rd3, 3;
	setp.eq.s64 	%p2, %rd4, 0;
	@%p2 bra 	$L__BB1_114;
	mul.wide.u32 	%rd14, %r921, 3200;
	mov.u64 	%rd15, precalc_xorwow_matrix;
	add.s64 	%rd5, %rd15, %rd14;
	mov.b32 	%r934, 0;
	mov.u32 	%r935, %r934;
	mov.u32 	%r936, %r934;
	mov.u32 	%r937, %r934;
	mov.u32 	%r938, %r934;
	mov.u32 	%r927, %r934;
$L__BB1_4:
	mul.wide.u32 	%rd16, %r927, 4;
	add.s64 	%rd17, %rd1, %rd16;
	ld.local.u32 	%r14, [%rd17+4];
	shl.b32 	%r15, %r927, 5;
	mov.b32 	%r933, 0;
$L__BB1_5:
	.pragma "nounroll";
	shr.u32 	%r559, %r14, %r933;
	and.b32  	%r560, %r559, 1;
	setp.eq.b32 	%p3, %r560, 1;
	not.pred 	%p4, %p3;
	add.s32 	%r561, %r15, %r933;
	mul.lo.s32 	%r562, %r561, 5;
	mul.wide.u32 	%rd18, %r562, 4;
	add.s64 	%rd6, %rd5, %rd18;
	@%p4 bra 	$L__BB1_7;
	ld.global.u32 	%r563, [%rd6];
	xor.b32  	%r938, %r938, %r563;
	ld.global.u32 	%r564, [%rd6+4];
	xor.b32  	%r937, %r937, %r564;
	ld.global.u32 	%r565, [%rd6+8];
	xor.b32  	%r936, %r936, %r565;
	ld.global.u32 	%r566, [%rd6+12];
	xor.b32  	%r935, %r935, %r566;
	ld.global.u32 	%r567, [%rd6+16];
	xor.b32  	%r934, %r934, %r567;
$L__BB1_7:
	and.b32  	%r569, %r559, 2;
	setp.eq.s32 	%p5, %r569, 0;
	@%p5 bra 	$L__BB1_9;
	ld.global.u32 	%r570, [%rd6+20];
	xor.b32  	%r938, %r938, %r570;
	ld.global.u32 	%r571, [%rd6+24];
	xor.b32  	%r937, %r937, %r571;
	ld.global.u32 	%r572, [%rd6+28];
	xor.b32  	%r936, %r936, %r572;
	ld.global.u32 	%r573, [%rd6+32];
	xor.b32  	%r935, %r935, %r573;
	ld.global.u32 	%r574, [%rd6+36];
	xor.b32  	%r934, %r934, %r574;
$L__BB1_9:
	and.b32  	%r576, %r559, 4;
	setp.eq.s32 	%p6, %r576, 0;
	@%p6 bra 	$L__BB1_11;
	ld.global.u32 	%r577, [%rd6+40];
	xor.b32  	%r938, %r938, %r577;
	ld.global.u32 	%r578, [%rd6+44];
	xor.b32  	%r937, %r937, %r578;
	ld.global.u32 	%r579, [%rd6+48];
	xor.b32  	%r936, %r936, %r579;
	ld.global.u32 	%r580, [%rd6+52];
	xor.b32  	%r935, %r935, %r580;
	ld.global.u32 	%r581, [%rd6+56];
	xor.b32  	%r934, %r934, %r581;
$L__BB1_11:
	and.b32  	%r583, %r559, 8;
	setp.eq.s32 	%p7, %r583, 0;
	@%p7 bra 	$L__BB1_13;
	ld.global.u32 	%r584, [%rd6+60];
	xor.b32  	%r938, %r938, %r584;
	ld.global.u32 	%r585, [%rd6+64];
	xor.b32  	%r937, %r937, %r585;
	ld.global.u32 	%r586, [%rd6+68];
	xor.b32  	%r936, %r936, %r586;
	ld.global.u32 	%r587, [%rd6+72];
	xor.b32  	%r935, %r935, %r587;
	ld.global.u32 	%r588, [%rd6+76];
	xor.b32  	%r934, %r934, %r588;
$L__BB1_13:
	and.b32  	%r590, %r559, 16;
	setp.eq.s32 	%p8, %r590, 0;
	@%p8 bra 	$L__BB1_15;
	ld.global.u32 	%r591, [%rd6+80];
	xor.b32  	%r938, %r938, %r591;
	ld.global.u32 	%r592, [%rd6+84];
	xor.b32  	%r937, %r937, %r592;
	ld.global.u32 	%r593, [%rd6+88];
	xor.b32  	%r936, %r936, %r593;
	ld.global.u32 	%r594, [%rd6+92];
	xor.b32  	%r935, %r935, %r594;
	ld.global.u32 	%r595, [%rd6+96];
	xor.b32  	%r934, %r934, %r595;
$L__BB1_15:
	and.b32  	%r597, %r559, 32;
	setp.eq.s32 	%p9, %r597, 0;
	@%p9 bra 	$L__BB1_17;
	ld.global.u32 	%r598, [%rd6+100];
	xor.b32  	%r938, %r938, %r598;
	ld.global.u32 	%r599, [%rd6+104];
	xor.b32  	%r937, %r937, %r599;
	ld.global.u32 	%r600, [%rd6+108];
	xor.b32  	%r936, %r936, %r600;
	ld.global.u32 	%r601, [%rd6+112];
	xor.b32  	%r935, %r935, %r601;
	ld.global.u32 	%r602, [%rd6+116];
	xor.b32  	%r934, %r934, %r602;
$L__BB1_17:
	and.b32  	%r604, %r559, 64;
	setp.eq.s32 	%p10, %r604, 0;
	@%p10 bra 	$L__BB1_19;
	ld.global.u32 	%r605, [%rd6+120];
	xor.b32  	%r938, %r938, %r605;
	ld.global.u32 	%r606, [%rd6+124];
	xor.b32  	%r937, %r937, %r606;
	ld.global.u32 	%r607, [%rd6+128];
	xor.b32  	%r936, %r936, %r607;
	ld.global.u32 	%r608, [%rd6+132];
	xor.b32  	%r935, %r935, %r608;
	ld.global.u32 	%r609, [%rd6+136];
	xor.b32  	%r934, %r934, %r609;
$L__BB1_19:
	and.b32  	%r611, %r559, 128;
	setp.eq.s32 	%p11, %r611, 0;
	@%p11 bra 	$L__BB1_21;
	ld.global.u32 	%r612, [%rd6+140];
	xor.b32  	%r938, %r938, %r612;
	ld.global.u32 	%r613, [%rd6+144];
	xor.b32  	%r937, %r937, %r613;
	ld.global.u32 	%r614, [%rd6+148];
	xor.b32  	%r936, %r936, %r614;
	ld.global.u32 	%r615, [%rd6+152];
	xor.b32  	%r935, %r935, %r615;
	ld.global.u32 	%r616, [%rd6+156];
	xor.b32  	%r934, %r934, %r616;
$L__BB1_21:
	and.b32  	%r618, %r559, 256;
	setp.eq.s32 	%p12, %r618, 0;
	@%p12 bra 	$L__BB1_23;
	ld.global.u32 	%r619, [%rd6+160];
	xor.b32  	%r938, %r938, %r619;
	ld.global.u32 	%r620, [%rd6+164];
	xor.b32  	%r937, %r937, %r620;
	ld.global.u32 	%r621, [%rd6+168];
	xor.b32  	%r936, %r936, %r621;
	ld.global.u32 	%r622, [%rd6+172];
	xor.b32  	%r935, %r935, %r622;
	ld.global.u32 	%r623, [%rd6+176];
	xor.b32  	%r934, %r934, %r623;
$L__BB1_23:
	and.b32  	%r625, %r559, 512;
	setp.eq.s32 	%p13, %r625, 0;
	@%p13 bra 	$L__BB1_25;
	ld.global.u32 	%r626, [%rd6+180];
	xor.b32  	%r938, %r938, %r626;
	ld.global.u32 	%r627, [%rd6+184];
	xor.b32  	%r937, %r937, %r627;
	ld.global.u32 	%r628, [%rd6+188];
	xor.b32  	%r936, %r936, %r628;
	ld.global.u32 	%r629, [%rd6+192];
	xor.b32  	%r935, %r935, %r629;
	ld.global.u32 	%r630, [%rd6+196];
	xor.b32  	%r934, %r934, %r630;
$L__BB1_25:
	and.b32  	%r632, %r559, 1024;
	setp.eq.s32 	%p14, %r632, 0;
	@%p14 bra 	$L__BB1_27;
	ld.global.u32 	%r633, [%rd6+200];
	xor.b32  	%r938, %r938, %r633;
	ld.global.u32 	%r634, [%rd6+204];
	xor.b32  	%r937, %r937, %r634;
	ld.global.u32 	%r635, [%rd6+208];
	xor.b32  	%r936, %r936, %r635;
	ld.global.u32 	%r636, [%rd6+212];
	xor.b32  	%r935, %r935, %r636;
	ld.global.u32 	%r637, [%rd6+216];
	xor.b32  	%r934, %r934, %r637;
$L__BB1_27:
	and.b32  	%r639, %r559, 2048;
	setp.eq.s32 	%p15, %r639, 0;
	@%p15 bra 	$L__BB1_29;
	ld.global.u32 	%r640, [%rd6+220];
	xor.b32  	%r938, %r938, %r640;
	ld.global.u32 	%r641, [%rd6+224];
	xor.b32  	%r937, %r937, %r641;
	ld.global.u32 	%r642, [%rd6+228];
	xor.b32  	%r936, %r936, %r642;
	ld.global.u32 	%r643, [%rd6+232];
	xor.b32  	%r935, %r935, %r643;
	ld.global.u32 	%r644, [%rd6+236];
	xor.b32  	%r934, %r934, %r644;
$L__BB1_29:
	and.b32  	%r646, %r559, 4096;
	setp.eq.s32 	%p16, %r646, 0;
	@%p16 bra 	$L__BB1_31;
	ld.global.u32 	%r647, [%rd6+240];
	xor.b32  	%r938, %r938, %r647;
	ld.global.u32 	%r648, [%rd6+244];
	xor.b32  	%r937, %r937, %r648;
	ld.global.u32 	%r649, [%rd6+248];
	xor.b32  	%r936, %r936, %r649;
	ld.global.u32 	%r650, [%rd6+252];
	xor.b32  	%r935, %r935, %r650;
	ld.global.u32 	%r651, [%rd6+256];
	xor.b32  	%r934, %r934, %r651;
$L__BB1_31:
	and.b32  	%r653, %r559, 8192;
	setp.eq.s32 	%p17, %r653, 0;
	@%p17 bra 	$L__BB1_33;
	ld.global.u32 	%r654, [%rd6+260];
	xor.b32  	%r938, %r938, %r654;
	ld.global.u32 	%r655, [%rd6+264];
	xor.b32  	%r937, %r937, %r655;
	ld.global.u32 	%r656, [%rd6+268];
	xor.b32  	%r936, %r936, %r656;
	ld.global.u32 	%r657, [%rd6+272];
	xor.b32  	%r935, %r935, %r657;
	ld.global.u32 	%r658, [%rd6+276];
	xor.b32  	%r934, %r934, %r658;
$L__BB1_33:
	and.b32  	%r660, %r559, 16384;
	setp.eq.s32 	%p18, %r660, 0;
	@%p18 bra 	$L__BB1_35;
	ld.global.u32 	%r661, [%rd6+280];
	xor.b32  	%r938, %r938, %r661;
	ld.global.u32 	%r662, [%rd6+284];
	xor.b32  	%r937, %r937, %r662;
	ld.global.u32 	%r663, [%rd6+288];
	xor.b32  	%r936, %r936, %r663;
	ld.global.u32 	%r664, [%rd6+292];
	xor.b32  	%r935, %r935, %r664;
	ld.global.u32 	%r665, [%rd6+296];
	xor.b32  	%r934, %r934, %r665;
$L__BB1_35:
	and.b32  	%r667, %r559, 32768;
	setp.eq.s32 	%p19, %r667, 0;
	@%p19 bra 	$L__BB1_37;
	ld.global.u32 	%r668, [%rd6+300];
	xor.b32  	%r938, %r938, %r668;
	ld.global.u32 	%r669, [%rd6+304];
	xor.b32  	%r937, %r937, %r669;
	ld.global.u32 	%r670, [%rd6+308];
	xor.b32  	%r936, %r936, %r670;
	ld.global.u32 	%r671, [%rd6+312];
	xor.b32  	%r935, %r935, %r671;
	ld.global.u32 	%r672, [%rd6+316];
	xor.b32  	%r934, %r934, %r672;
$L__BB1_37:
	add.s32 	%r933, %r933, 16;
	setp.ne.s32 	%p20, %r933, 32;
	@%p20 bra 	$L__BB1_5;
	mad.lo.s32 	%r673, %r927, -31, %r15;
	add.s32 	%r927, %r673, 1;
	setp.ne.s32 	%p21, %r927, 5;
	@%p21 bra 	$L__BB1_4;
	st.local.u32 	[%rd1+4], %r938;
	st.local.v2.u32 	[%rd1+8], {%r937, %r936};
	st.local.v2.u32 	[%rd1+16], {%r935, %r934};
	setp.eq.s64 	%p22, %rd4, 1;
	@%p22 bra 	$L__BB1_114;
	mov.b32 	%r934, 0;
	mov.u32 	%r1027, %r934;
	mov.u32 	%r1028, %r934;
	mov.u32 	%r1029, %r934;
	mov.u32 	%r938, %r934;
	mov.u32 	%r1019, %r934;
$L__BB1_41:
	mul.wide.u32 	%rd19, %r1019, 4;
	add.s64 	%rd20, %rd1, %rd19;
	ld.local.u32 	%r190, [%rd20+4];
	shl.b32 	%r191, %r1019, 5;
	mov.b32 	%r1025, 0;
$L__BB1_42:
	.pragma "nounroll";
	shr.u32 	%r676, %r190, %r1025;
	and.b32  	%r677, %r676, 1;
	setp.eq.b32 	%p23, %r677, 1;
	not.pred 	%p24, %p23;
	add.s32 	%r678, %r191, %r1025;
	mul.lo.s32 	%r679, %r678, 5;
	mul.wide.u32 	%rd21, %r679, 4;
	add.s64 	%rd7, %rd5, %rd21;
	@%p24 bra 	$L__BB1_44;
	ld.global.u32 	%r680, [%rd7];
	xor.b32  	%r938, %r938, %r680;
	ld.global.u32 	%r681, [%rd7+4];
	xor.b32  	%r1029, %r1029, %r681;
	ld.global.u32 	%r682, [%rd7+8];
	xor.b32  	%r1028, %r1028, %r682;
	ld.global.u32 	%r683, [%rd7+12];
	xor.b32  	%r1027, %r1027, %r683;
	ld.global.u32 	%r684, [%rd7+16];
	xor.b32  	%r934, %r934, %r684;
$L__BB1_44:
	and.b32  	%r686, %r676, 2;
	setp.eq.s32 	%p25, %r686, 0;
	@%p25 bra 	$L__BB1_46;
	ld.global.u32 	%r687, [%rd7+20];
	xor.b32  	%r938, %r938, %r687;
	ld.global.u32 	%r688, [%rd7+24];
	xor.b32  	%r1029, %r1029, %r688;
	ld.global.u32 	%r689, [%rd7+28];
	xor.b32  	%r1028, %r1028, %r689;
	ld.global.u32 	%r690, [%rd7+32];
	xor.b32  	%r1027, %r1027, %r690;
	ld.global.u32 	%r691, [%rd7+36];
	xor.b32  	%r934, %r934, %r691;
$L__BB1_46:
	and.b32  	%r693, %r676, 4;
	setp.eq.s32 	%p26, %r693, 0;
	@%p26 bra 	$L__BB1_48;
	ld.global.u32 	%r694, [%rd7+40];
	xor.b32  	%r938, %r938, %r694;
	ld.global.u32 	%r695, [%rd7+44];
	xor.b32  	%r1029, %r1029, %r695;
	ld.global.u32 	%r696, [%rd7+48];
	xor.b32  	%r1028, %r1028, %r696;
	ld.global.u32 	%r697, [%rd7+52];
	xor.b32  	%r1027, %r1027, %r697;
	ld.global.u32 	%r698, [%rd7+56];
	xor.b32  	%r934, %r934, %r698;
$L__BB1_48:
	and.b32  	%r700, %r676, 8;
	setp.eq.s32 	%p27, %r700, 0;
	@%p27 bra 	$L__BB1_50;
	ld.global.u32 	%r701, [%rd7+60];
	xor.b32  	%r938, %r938, %r701;
	ld.global.u32 	%r702, [%rd7+64];
	xor.b32  	%r1029, %r1029, %r702;
	ld.global.u32 	%r703, [%rd7+68];
	xor.b32  	%r1028, %r1028, %r703;
	ld.global.u32 	%r704, [%rd7+72];
	xor.b32  	%r1027, %r1027, %r704;
	ld.global.u32 	%r705, [%rd7+76];
	xor.b32  	%r934, %r934, %r705;
$L__BB1_50:
	and.b32  	%r707, %r676, 16;
	setp.eq.s32 	%p28, %r707, 0;
	@%p28 bra 	$L__BB1_52;
	ld.global.u32 	%r708, [%rd7+80];
	xor.b32  	%r938, %r938, %r708;
	ld.global.u32 	%r709, [%rd7+84];
	xor.b32  	%r1029, %r1029, %r709;
	ld.global.u32 	%r710, [%rd7+88];
	xor.b32  	%r1028, %r1028, %r710;
	ld.global.u32 	%r711, [%rd7+92];
	xor.b32  	%r1027, %r1027, %r711;
	ld.global.u32 	%r712, [%rd7+96];
	xor.b32  	%r934, %r934, %r712;
$L__BB1_52:
	and.b32  	%r714, %r676, 32;
	setp.eq.s32 	%p29, %r714, 0;
	@%p29 bra 	$L__BB1_54;
	ld.global.u32 	%r715, [%rd7+100];
	xor.b32  	%r938, %r938, %r715;
	ld.global.u32 	%r716, [%rd7+104];
	xor.b32  	%r1029, %r1029, %r716;
	ld.global.u32 	%r717, [%rd7+108];
	xor.b32  	%r1028, %r1028, %r717;
	ld.global.u32 	%r718, [%rd7+112];
	xor.b32  	%r1027, %r1027, %r718;
	ld.global.u32 	%r719, [%rd7+116];
	xor.b32  	%r934, %r934, %r719;
$L__BB1_54:
	and.b32  	%r721, %r676, 64;
	setp.eq.s32 	%p30, %r721, 0;
	@%p30 bra 	$L__BB1_56;
	ld.global.u32 	%r722, [%rd7+120];
	xor.b32  	%r938, %r938, %r722;
	ld.global.u32 	%r723, [%rd7+124];
	xor.b32  	%r1029, %r1029, %r723;
	ld.global.u32 	%r724, [%rd7+128];
	xor.b32  	%r1028, %r1028, %r724;
	ld.global.u32 	%r725, [%rd7+132];
	xor.b32  	%r1027, %r1027, %r725;
	ld.global.u32 	%r726, [%rd7+136];
	xor.b32  	%r934, %r934, %r726;
$L__BB1_56:
	and.b32  	%r728, %r676, 128;
	setp.eq.s32 	%p31, %r728, 0;
	@%p31 bra 	$L__BB1_58;
	ld.global.u32 	%r729, [%rd7+140];
	xor.b32  	%r938, %r938, %r729;
	ld.global.u32 	%r730, [%rd7+144];
	xor.b32  	%r1029, %r1029, %r730;
	ld.global.u32 	%r731, [%rd7+148];
	xor.b32  	%r1028, %r1028, %r731;
	ld.global.u32 	%r732, [%rd7+152];
	xor.b32  	%r1027, %r1027, %r732;
	ld.global.u32 	%r733, [%rd7+156];
	xor.b32  	%r934, %r934, %r733;
$L__BB1_58:
	and.b32  	%r735, %r676, 256;
	setp.eq.s32 	%p32, %r735, 0;
	@%p32 bra 	$L__BB1_60;
	ld.global.u32 	%r736, [%rd7+160];
	xor.b32  	%r938, %r938, %r736;
	ld.global.u32 	%r737, [%rd7+164];
	xor.b32  	%r1029, %r1029, %r737;
	ld.global.u32 	%r738, [%rd7+168];
	xor.b32  	%r1028, %r1028, %r738;
	ld.global.u32 	%r739, [%rd7+172];
	xor.b32  	%r1027, %r1027, %r739;
	ld.global.u32 	%r740, [%rd7+176];
	xor.b32  	%r934, %r934, %r740;
$L__BB1_60:
	and.b32  	%r742, %r676, 512;
	setp.eq.s32 	%p33, %r742, 0;
	@%p33 bra 	$L__BB1_62;
	ld.global.u32 	%r743, [%rd7+180];
	xor.b32  	%r938, %r938, %r743;
	ld.global.u32 	%r744, [%rd7+184];
	xor.b32  	%r1029, %r1029, %r744;
	ld.global.u32 	%r745, [%rd7+188];
	xor.b32  	%r1028, %r1028, %r745;
	ld.global.u32 	%r746, [%rd7+192];
	xor.b32  	%r1027, %r1027, %r746;
	ld.global.u32 	%r747, [%rd7+196];
	xor.b32  	%r934, %r934, %r747;
$L__BB1_62:
	and.b32  	%r749, %r676, 1024;
	setp.eq.s32 	%p34, %r749, 0;
	@%p34 bra 	$L__BB1_64;
	ld.global.u32 	%r750, [%rd7+200];
	xor.b32  	%r938, %r938, %r750;
	ld.global.u32 	%r751, [%rd7+204];
	xor.b32  	%r1029, %r1029, %r751;
	ld.global.u32 	%r752, [%rd7+208];
	xor.b32  	%r1028, %r1028, %r752;
	ld.global.u32 	%r753, [%rd7+212];
	xor.b32  	%r1027, %r1027, %r753;
	ld.global.u32 	%r754, [%rd7+216];
	xor.b32  	%r934, %r934, %r754;
$L__BB1_64:
	and.b32  	%r756, %r676, 2048;
	setp.eq.s32 	%p35, %r756, 0;
	@%p35 bra 	$L__BB1_66;
	ld.global.u32 	%r757, [%rd7+220];
	xor.b32  	%r938, %r938, %r757;
	ld.global.u32 	%r758, [%rd7+224];
	xor.b32  	%r1029, %r1029, %r758;
	ld.global.u32 	%r759, [%rd7+228];
	xor.b32  	%r1028, %r1028, %r759;
	ld.global.u32 	%r760, [%rd7+232];
	xor.b32  	%r1027, %r1027, %r760;
	ld.global.u32 	%r761, [%rd7+236];
	xor.b32  	%r934, %r934, %r761;
$L__BB1_66:
	and.b32  	%r763, %r676, 4096;
	setp.eq.s32 	%p36, %r763, 0;
	@%p36 bra 	$L__BB1_68;
	ld.global.u32 	%r764, [%rd7+240];
	xor.b32  	%r938, %r938, %r764;
	ld.global.u32 	%r765, [%rd7+244];
	xor.b32  	%r1029, %r1029, %r765;
	ld.global.u32 	%r766, [%rd7+248];
	xor.b32  	%r1028, %r1028, %r766;
	ld.global.u32 	%r767, [%rd7+252];
	xor.b32  	%r1027, %r1027, %r767;
	ld.global.u32 	%r768, [%rd7+256];
	xor.b32  	%r934, %r934, %r768;
$L__BB1_68:
	and.b32  	%r770, %r676, 8192;
	setp.eq.s32 	%p37, %r770, 0;
	@%p37 bra 	$L__BB1_70;
	ld.global.u32 	%r771, [%rd7+260];
	xor.b32  	%r938, %r938, %r771;
	ld.global.u32 	%r772, [%rd7+264];
	xor.b32  	%r1029, %r1029, %r772;
	ld.global.u32 	%r773, [%rd7+268];
	xor.b32  	%r1028, %r1028, %r773;
	ld.global.u32 	%r774, [%rd7+272];
	xor.b32  	%r1027, %r1027, %r774;
	ld.global.u32 	%r775, [%rd7+276];
	xor.b32  	%r934, %r934, %r775;
$L__BB1_70:
	and.b32  	%r777, %r676, 16384;
	setp.eq.s32 	%p38, %r777, 0;
	@%p38 bra 	$L__BB1_72;
	ld.global.u32 	%r778, [%rd7+280];
	xor.b32  	%r938, %r938, %r778;
	ld.global.u32 	%r779, [%rd7+284];
	xor.b32  	%r1029, %r1029, %r779;
	ld.global.u32 	%r780, [%rd7+288];
	xor.b32  	%r1028, %r1028, %r780;
	ld.global.u32 	%r781, [%rd7+292];
	xor.b32  	%r1027, %r1027, %r781;
	ld.global.u32 	%r782, [%rd7+296];
	xor.b32  	%r934, %r934, %r782;
$L__BB1_72:
	and.b32  	%r784, %r676, 32768;
	setp.eq.s32 	%p39, %r784, 0;
	@%p39 bra 	$L__BB1_74;
	ld.global.u32 	%r785, [%rd7+300];
	xor.b32  	%r938, %r938, %r785;
	ld.global.u32 	%r786, [%rd7+304];
	xor.b32  	%r1029, %r1029, %r786;
	ld.global.u32 	%r787, [%rd7+308];
	xor.b32  	%r1028, %r1028, %r787;
	ld.global.u32 	%r788, [%rd7+312];
	xor.b32  	%r1027, %r1027, %r788;
	ld.global.u32 	%r789, [%rd7+316];
	xor.b32  	%r934, %r934, %r789;
$L__BB1_74:
	add.s32 	%r1025, %r1025, 16;
	setp.ne.s32 	%p40, %r1025, 32;
	@%p40 bra 	$L__BB1_42;
	mad.lo.s32 	%r790, %r1019, -31, %r191;
	add.s32 	%r1019, %r790, 1;
	setp.ne.s32 	%p41, %r1019, 5;
	@%p41 bra 	$L__BB1_41;
	st.local.u32 	[%rd1+4], %r938;
	st.local.v2.u32 	[%rd1+8], {%r1029, %r1028};
	st.local.v2.u32 	[%rd1+16], {%r1027, %r934};
	setp.ne.s64 	%p42, %rd4, 3;
	@%p42 bra 	$L__BB1_114;
	mov.b32 	%r934, 0;
	mov.u32 	%r1119, %r934;
	mov.u32 	%r1120, %r934;
	mov.u32 	%r1121, %r934;
	mov.u32 	%r938, %r934;
	mov.u32 	%r1111, %r934;
$L__BB1_78:
	mul.wide.u32 	%rd22, %r1111, 4;
	add.s64 	%rd23, %rd1, %rd22;
	ld.local.u32 	%r366, [%rd23+4];
	shl.b32 	%r367, %r1111, 5;
	mov.b32 	%r1117, 0;
$L__BB1_79:
	.pragma "nounroll";
	shr.u32 	%r793, %r366, %r1117;
	and.b32  	%r794, %r793, 1;
	setp.eq.b32 	%p43, %r794, 1;
	not.pred 	%p44, %p43;
	add.s32 	%r795, %r367, %r1117;
	mul.lo.s32 	%r796, %r795, 5;
	mul.wide.u32 	%rd24, %r796, 4;
	add.s64 	%rd8, %rd5, %rd24;
	@%p44 bra 	$L__BB1_81;
	ld.global.u32 	%r797, [%rd8];
	xor.b32  	%r938, %r938, %r797;
	ld.global.u32 	%r798, [%rd8+4];
	xor.b32  	%r1121, %r1121, %r798;
	ld.global.u32 	%r799, [%rd8+8];
	xor.b32  	%r1120, %r1120, %r799;
	ld.global.u32 	%r800, [%rd8+12];
	xor.b32  	%r1119, %r1119, %r800;
	ld.global.u32 	%r801, [%rd8+16];
	xor.b32  	%r934, %r934, %r801;
$L__BB1_81:
	and.b32  	%r803, %r793, 2;
	setp.eq.s32 	%p45, %r803, 0;
	@%p45 bra 	$L__BB1_83;
	ld.global.u32 	%r804, [%rd8+20];
	xor.b32  	%r938, %r938, %r804;
	ld.global.u32 	%r805, [%rd8+24];
	xor.b32  	%r1121, %r1121, %r805;
	ld.global.u32 	%r806, [%rd8+28];
	xor.b32  	%r1120, %r1120, %r806;
	ld.global.u32 	%r807, [%rd8+32];
	xor.b32  	%r1119, %r1119, %r807;
	ld.global.u32 	%r808, [%rd8+36];
	xor.b32  	%r934, %r934, %r808;
$L__BB1_83:
	and.b32  	%r810, %r793, 4;
	setp.eq.s32 	%p46, %r810, 0;
	@%p46 bra 	$L__BB1_85;
	ld.global.u32 	%r811, [%rd8+40];
	xor.b32  	%r938, %r938, %r811;
	ld.global.u32 	%r812, [%rd8+44];
	xor.b32  	%r1121, %r1121, %r812;
	ld.global.u32 	%r813, [%rd8+48];
	xor.b32  	%r1120, %r1120, %r813;
	ld.global.u32 	%r814, [%rd8+52];
	xor.b32  	%r1119, %r1119, %r814;
	ld.global.u32 	%r815, [%rd8+56];
	xor.b32  	%r934, %r934, %r815;
$L__BB1_85:
	and.b32  	%r817, %r793, 8;
	setp.eq.s32 	%p47, %r817, 0;
	@%p47 bra 	$L__BB1_87;
	ld.global.u32 	%r818, [%rd8+60];
	xor.b32  	%r938, %r938, %r818;
	ld.global.u32 	%r819, [%rd8+64];
	xor.b32  	%r1121, %r1121, %r819;
	ld.global.u32 	%r820, [%rd8+68];
	xor.b32  	%r1120, %r1120, %r820;
	ld.global.u32 	%r821, [%rd8+72];
	xor.b32  	%r1119, %r1119, %r821;
	ld.global.u32 	%r822, [%rd8+76];
	xor.b32  	%r934, %r934, %r822;
$L__BB1_87:
	and.b32  	%r824, %r793, 16;
	setp.eq.s32 	%p48, %r824, 0;
	@%p48 bra 	$L__BB1_89;
	ld.global.u32 	%r825, [%rd8+80];
	xor.b32  	%r938, %r938, %r825;
	ld.global.u32 	%r826, [%rd8+84];
	xor.b32  	%r1121, %r1121, %r826;
	ld.global.u32 	%r827, [%rd8+88];
	xor.b32  	%r1120, %r1120, %r827;
	ld.global.u32 	%r828, [%rd8+92];
	xor.b32  	%r1119, %r1119, %r828;
	ld.global.u32 	%r829, [%rd8+96];
	xor.b32  	%r934, %r934, %r829;
$L__BB1_89:
	and.b32  	%r831, %r793, 32;
	setp.eq.s32 	%p49, %r831, 0;
	@%p49 bra 	$L__BB1_91;
	ld.global.u32 	%r832, [%rd8+100];
	xor.b32  	%r938, %r938, %r832;
	ld.global.u32 	%r833, [%rd8+104];
	xor.b32  	%r1121, %r1121, %r833;
	ld.global.u32 	%r834, [%rd8+108];
	xor.b32  	%r1120, %r1120, %r834;
	ld.global.u32 	%r835, [%rd8+112];
	xor.b32  	%r1119, %r1119, %r835;
	ld.global.u32 	%r836, [%rd8+116];
	xor.b32  	%r934, %r934, %r836;
$L__BB1_91:
	and.b32  	%r838, %r793, 64;
	setp.eq.s32 	%p50, %r838, 0;
	@%p50 bra 	$L__BB1_93;
	ld.global.u32 	%r839, [%rd8+120];
	xor.b32  	%r938, %r938, %r839;
	ld.global.u32 	%r840, [%rd8+124];
	xor.b32  	%r1121, %r1121, %r840;
	ld.global.u32 	%r841, [%rd8+128];
	xor.b32  	%r1120, %r1120, %r841;
	ld.global.u32 	%r842, [%rd8+132];
	xor.b32  	%r1119, %r1119, %r842;
	ld.global.u32 	%r843, [%rd8+136];
	xor.b32  	%r934, %r934, %r843;
$L__BB1_93:
	and.b32  	%r845, %r793, 128;
	setp.eq.s32 	%p51, %r845, 0;
	@%p51 bra 	$L__BB1_95;
	ld.global.u32 	%r846, [%rd8+140];
	xor.b32  	%r938, %r938, %r846;
	ld.global.u32 	%r847, [%rd8+144];
	xor.b32  	%r1121, %r1121, %r847;
	ld.global.u32 	%r848, [%rd8+148];
	xor.b32  	%r1120, %r1120, %r848;
	ld.global.u32 	%r849, [%rd8+152];
	xor.b32  	%r1119, %r1119, %r849;
	ld.global.u32 	%r850, [%rd8+156];
	xor.b32  	%r934, %r934, %r850;
$L__BB1_95:
	and.b32  	%r852, %r793, 256;
	setp.eq.s32 	%p52, %r852, 0;
	@%p52 bra 	$L__BB1_97;
	ld.global.u32 	%r853, [%rd8+160];
	xor.b32  	%r938, %r938, %r853;
	ld.global.u32 	%r854, [%rd8+164];
	xor.b32  	%r1121, %r1121, %r854;
	ld.global.u32 	%r855, [%rd8+168];
	xor.b32  	%r1120, %r1120, %r855;
	ld.global.u32 	%r856, [%rd8+172];
	xor.b32  	%r1119, %r1119, %r856;
	ld.global.u32 	%r857, [%rd8+176];
	xor.b32  	%r934, %r934, %r857;
$L__BB1_97:
	and.b32  	%r859, %r793, 512;
	setp.eq.s32 	%p53, %r859, 0;
	@%p53 bra 	$L__BB1_99;
	ld.global.u32 	%r860, [%rd8+180];
	xor.b32  	%r938, %r938, %r860;
	ld.global.u32 	%r861, [%rd8+184];
	xor.b32  	%r1121, %r1121, %r861;
	ld.global.u32 	%r862, [%rd8+188];
	xor.b32  	%r1120, %r1120, %r862;
	ld.global.u32 	%r863, [%rd8+192];
	xor.b32  	%r1119, %r1119, %r863;
	ld.global.u32 	%r864, [%rd8+196];
	xor.b32  	%r934, %r934, %r864;
$L__BB1_99:
	and.b32  	%r866, %r793, 1024;
	setp.eq.s32 	%p54, %r866, 0;
	@%p54 bra 	$L__BB1_101;
	ld.global.u32 	%r867, [%rd8+200];
	xor.b32  	%r938, %r938, %r867;
	ld.global.u32 	%r868, [%rd8+204];
	xor.b32  	%r1121, %r1121, %r868;
	ld.global.u32 	%r869, [%rd8+208];
	xor.b32  	%r1120, %r1120, %r869;
	ld.global.u32 	%r870, [%rd8+212];
	xor.b32  	%r1119, %r1119, %r870;
	ld.global.u32 	%r871, [%rd8+216];
	xor.b32  	%r934, %r934, %r871;
$L__BB1_101:
	and.b32  	%r873, %r793, 2048;
	setp.eq.s32 	%p55, %r873, 0;
	@%p55 bra 	$L__BB1_103;
	ld.global.u32 	%r874, [%rd8+220];
	xor.b32  	%r938, %r938, %r874;
	ld.global.u32 	%r875, [%rd8+224];
	xor.b32  	%r1121, %r1121, %r875;
	ld.global.u32 	%r876, [%rd8+228];
	xor.b32  	%r1120, %r1120, %r876;
	ld.global.u32 	%r877, [%rd8+232];
	xor.b32  	%r1119, %r1119, %r877;
	ld.global.u32 	%r878, [%rd8+236];
	xor.b32  	%r934, %r934, %r878;
$L__BB1_103:
	and.b32  	%r880, %r793, 4096;
	setp.eq.s32 	%p56, %r880, 0;
	@%p56 bra 	$L__BB1_105;
	ld.global.u32 	%r881, [%rd8+240];
	xor.b32  	%r938, %r938, %r881;
	ld.global.u32 	%r882, [%rd8+244];
	xor.b32  	%r1121, %r1121, %r882;
	ld.global.u32 	%r883, [%rd8+248];
	xor.b32  	%r1120, %r1120, %r883;
	ld.global.u32 	%r884, [%rd8+252];
	xor.b32  	%r1119, %r1119, %r884;
	ld.global.u32 	%r885, [%rd8+256];
	xor.b32  	%r934, %r934, %r885;
$L__BB1_105:
	and.b32  	%r887, %r793, 8192;
	setp.eq.s32 	%p57, %r887, 0;
	@%p57 bra 	$L__BB1_107;
	ld.global.u32 	%r888, [%rd8+260];
	xor.b32  	%r938, %r938, %r888;
	ld.global.u32 	%r889, [%rd8+264];
	xor.b32  	%r1121, %r1121, %r889;
	ld.global.u32 	%r890, [%rd8+268];
	xor.b32  	%r1120, %r1120, %r890;
	ld.global.u32 	%r891, [%rd8+272];
	xor.b32  	%r1119, %r1119, %r891;
	ld.global.u32 	%r892, [%rd8+276];
	xor.b32  	%r934, %r934, %r892;
$L__BB1_107:
	and.b32  	%r894, %r793, 16384;
	setp.eq.s32 	%p58, %r894, 0;
	@%p58 bra 	$L__BB1_109;
	ld.global.u32 	%r895, [%rd8+280];
	xor.b32  	%r938, %r938, %r895;
	ld.global.u32 	%r896, [%rd8+284];
	xor.b32  	%r1121, %r1121, %r896;
	ld.global.u32 	%r897, [%rd8+288];
	xor.b32  	%r1120, %r1120, %r897;
	ld.global.u32 	%r898, [%rd8+292];
	xor.b32  	%r1119, %r1119, %r898;
	ld.global.u32 	%r899, [%rd8+296];
	xor.b32  	%r934, %r934, %r899;
$L__BB1_109:
	and.b32  	%r901, %r793, 32768;
	setp.eq.s32 	%p59, %r901, 0;
	@%p59 bra 	$L__BB1_111;
	ld.global.u32 	%r902, [%rd8+300];
	xor.b32  	%r938, %r938, %r902;
	ld.global.u32 	%r903, [%rd8+304];
	xor.b32  	%r1121, %r1121, %r903;
	ld.global.u32 	%r904, [%rd8+308];
	xor.b32  	%r1120, %r1120, %r904;
	ld.global.u32 	%r905, [%rd8+312];
	xor.b32  	%r1119, %r1119, %r905;
	ld.global.u32 	%r906, [%rd8+316];
	xor.b32  	%r934, %r934, %r906;
$L__BB1_111:
	add.s32 	%r1117, %r1117, 16;
	setp.ne.s32 	%p60, %r1117, 32;
	@%p60 bra 	$L__BB1_79;
	mad.lo.s32 	%r907, %r1111, -31, %r367;
	add.s32 	%r1111, %r907, 1;
	setp.ne.s32 	%p61, %r1111, 5;
	@%p61 bra 	$L__BB1_78;
	st.local.u32 	[%rd1+4], %r938;
	st.local.v2.u32 	[%rd1+8], {%r1121, %r1120};
	st.local.v2.u32 	[%rd1+16], {%r1119, %r934};
$L__BB1_114:
	shr.u64 	%rd30, %rd3, 2;
	add.s32 	%r921, %r921, 1;
	setp.gt.u64 	%p62, %rd3, 3;
	@%p62 bra 	$L__BB1_2;
$L__BB1_115:
	setp.lt.s32 	%p63, %r1, 0;
	mul.lo.s32 	%r908, %r542, %r541;
	setp.ge.s32 	%p64, %r1, %r908;
	or.pred  	%p65, %p63, %p64;
	@%p65 bra 	$L__BB1_117;
	shr.u32 	%r909, %r938, 2;
	xor.b32  	%r910, %r909, %r938;
	shl.b32 	%r911, %r910, 1;
	xor.b32  	%r912, %r911, %r934;
	xor.b32  	%r913, %r912, %r910;
	add.s32 	%r914, %r2, %r913;
	add.s32 	%r915, %r914, 1;
	and.b32  	%r916, %r915, 3;
	setp.eq.s32 	%p66, %r916, 0;
	selp.u32 	%r917, 1, 0, %p66;
	cvta.to.global.u64 	%rd25, %rd10;
	mul.wide.u32 	%rd26, %r1, 4;
	add.s64 	%rd27, %rd25, %rd26;
	st.global.u32 	[%rd27], %r917;
	cvta.to.global.u64 	%rd28, %rd11;
	add.s64 	%rd29, %rd28, %rd26;
	mov.b32 	%r918, 0;
	st.global.u32 	[%rd29], %r918;
$L__BB1_117:
	ret;

}


// ===== COMPILED SASS (sm_100) =====

	.target	sm_100

	.elftype	@"ET_EXEC"


//--------------------- .note.nv.tkinfo           --------------------------
	.section	.note.nv.tkinfo,"",@"SHT_NOTE"
	.sectionflags	@"SHF_NOTE_NV_TKINFO"
	.tkinfo
        /*0018*/ 	.word	0x00000002
        /*0030*/ 	.string	""
        /*0030*/ 	.string	"ptxas"
        /*0030*/ 	.string	"Cuda compilation tools, release 13.0, V13.0.88"
        /*0030*/ 	.string	"Build cuda_13.0.r13.0/compiler.36424714_0"
        /*0030*/ 	.string	"-arch sm_100 -m 64 "



//--------------------- .note.nv.cuinfo           --------------------------
	.section	.note.nv.cuinfo,"",@"SHT_NOTE"
	.sectionflags	@"SHF_NOTE_NV_CUINFO"
        /*0018*/ 	.short	0x0002
        /*001a*/ 	.short	0x0064
        /*001c*/ 	.short	0x0082
	.zero		2


//--------------------- .nv.info                  --------------------------
	.section	.nv.info,"",@"SHT_CUDA_INFO"
	.align	4


	//----- nvinfo : EIATTR_REGCOUNT
	.align		4
        /*0000*/ 	.byte	0x04, 0x2f
        /*0002*/ 	.short	(.L_10 - .L_9)
	.align		4
.L_9:
        /*0004*/ 	.word	index@(_Z13kernel_updatePiS_ii)
        /*0008*/ 	.word	0x00000020


	//----- nvinfo : EIATTR_FRAME_SIZE
	.align		4
.L_10:
        /*000c*/ 	.byte	0x04, 0x11
        /*000e*/ 	.short	(.L_12 - .L_11)
	.align		4
.L_11:
        /*0010*/ 	.word	index@(_Z13kernel_updatePiS_ii)
        /*0014*/ 	.word	0x00000000


	//----- nvinfo : EIATTR_REGCOUNT
	.align		4
.L_12:
        /*0018*/ 	.byte	0x04, 0x2f
        /*001a*/ 	.short	(.L_14 - .L_13)
	.align		4
.L_13:
        /*001c*/ 	.word	index@(_Z7initdatPiS_iil)
        /*0020*/ 	.word	0x0000001f


	//----- nvinfo : EIATTR_FRAME_SIZE
	.align		4
.L_14:
        /*0024*/ 	.byte	0x04, 0x11
        /*0026*/ 	.short	(.L_16 - .L_15)
	.align		4
.L_15:
        /*0028*/ 	.word	index@(_Z7initdatPiS_iil)
        /*002c*/ 	.word	0x00000030


	//----- nvinfo : EIATTR_MIN_STACK_SIZE
	.align		4
.L_16:
        /*0030*/ 	.byte	0x04, 0x12
        /*0032*/ 	.short	(.L_18 - .L_17)
	.align		4
.L_17:
        /*0034*/ 	.word	index@(_Z7initdatPiS_iil)
        /*0038*/ 	.word	0x00000030


	//----- nvinfo : EIATTR_MIN_STACK_SIZE
	.align		4
.L_18:
        /*003c*/ 	.byte	0x04, 0x12
        /*003e*/ 	.short	(.L_20 - .L_19)
	.align		4
.L_19:
        /*0040*/ 	.word	index@(_Z13kernel_updatePiS_ii)
        /*0044*/ 	.word	0x00000000
.L_20:


//--------------------- .nv.compat                --------------------------
	.section	.nv.compat,"",@"SHT_CUDA_COMPAT_INFO"
	.align	4
        /*0000*/ 	.byte	0x02, 0x09, 0x00, 0x00, 0x02, 0x02, 0x01, 0x00, 0x02, 0x05, 0x05, 0x00, 0x03, 0x07, 0x01, 0x01
        /*0010*/ 	.byte	0x02, 0x03, 0x00, 0x00, 0x02, 0x06, 0x01, 0x00, 0x04, 0x0b, 0x08, 0x00, 0x09, 0x00, 0x00, 0x00
        /*0020*/ 	.byte	0x00, 0x00, 0x00, 0x00


//--------------------- .nv.info._Z7initdatPiS_iil --------------------------
	.section	.nv.info._Z7initdatPiS_iil,"",@"SHT_CUDA_INFO"
	.sectionflags	@""
	.align	4


	//----- nvinfo : EIATTR_CUDA_API_VERSION
	.align		4
        /*0000*/ 	.byte	0x04, 0x37
        /*0002*/ 	.short	(.L_22 - .L_21)
.L_21:
        /*0004*/ 	.word	0x00000082


	//----- nvinfo : EIATTR_KPARAM_INFO
	.align		4
.L_22:
        /*0008*/ 	.byte	0x04, 0x17
        /*000a*/ 	.short	(.L_24 - .L_23)
.L_23:
        /*000c*/ 	.word	0x00000000
        /*0010*/ 	.short	0x0004
        /*0012*/ 	.short	0x0018
        /*0014*/ 	.byte	0x00, 0xf0, 0x21, 0x00


	//----- nvinfo : EIATTR_KPARAM_INFO
	.align		4
.L_24:
        /*0018*/ 	.byte	0x04, 0x17
        /*001a*/ 	.short	(.L_26 - .L_25)
.L_25:
        /*001c*/ 	.word	0x00000000
        /*0020*/ 	.short	0x0003
        /*0022*/ 	.short	0x0014
        /*0024*/ 	.byte	0x00, 0xf0, 0x11, 0x00


	//----- nvinfo : EIATTR_KPARAM_INFO
	.align		4
.L_26:
        /*0028*/ 	.byte	0x04, 0x17
        /*002a*/ 	.short	(.L_28 - .L_27)
.L_27:
        /*002c*/ 	.word	0x00000000
        /*0030*/ 	.short	0x0002
        /*0032*/ 	.short	0x0010
        /*0034*/ 	.byte	0x00, 0xf0, 0x11, 0x00


	//----- nvinfo : EIATTR_KPARAM_INFO
	.align		4
.L_28:
        /*0038*/ 	.byte	0x04, 0x17
        /*003a*/ 	.short	(.L_30 - .L_29)
.L_29:
        /*003c*/ 	.word	0x00000000
        /*0040*/ 	.short	0x0001
        /*0042*/ 	.short	0x0008
        /*0044*/ 	.byte	0x00, 0xf5, 0x21, 0x00


	//----- nvinfo : EIATTR_KPARAM_INFO
	.align		4
.L_30:
        /*0048*/ 	.byte	0x04, 0x17
        /*004a*/ 	.short	(.L_32 - .L_31)
.L_31:
        /*004c*/ 	.word	0x00000000
        /*0050*/ 	.short	0x0000
        /*0052*/ 	.short	0x0000
        /*0054*/ 	.byte	0x00, 0xf5, 0x21, 0x00


	//----- nvinfo : EIATTR_SPARSE_MMA_MASK
	.align		4
.L_32:
        /*0058*/ 	.byte	0x03, 0x50
        /*005a*/ 	.short	0x0000


	//----- nvinfo : EIATTR_MAXREG_COUNT
	.align		4
        /*005c*/ 	.byte	0x03, 0x1b
        /*005e*/ 	.short	0x00ff


	//----- nvinfo : EIATTR_MERCURY_ISA_VERSION
	.align		4
        /*0060*/ 	.byte	0x03, 0x5f
        /*0062*/ 	.short	0x0101


	//----- nvinfo : EIATTR_VRC_CTA_INIT_COUNT
	.align		4
        /*0064*/ 	.byte	0x02, 0x4a
	.zero		1
	.zero		1


	//----- nvinfo : EIATTR_EXIT_INSTR_OFFSETS
	.align		4
        /*0068*/ 	.byte	0x04, 0x1c
        /*006a*/ 	.short	(.L_34 - .L_33)


	//   ....[0]....
.L_33:
        /*006c*/ 	.word	0x00002680


	//   ....[1]....
        /*0070*/ 	.word	0x000027c0


	//----- nvinfo : EIATTR_CRS_STACK_SIZE
	.align		4
.L_34:
        /*0074*/ 	.byte	0x04, 0x1e
        /*0076*/ 	.short	(.L_36 - .L_35)
.L_35:
        /*0078*/ 	.word	0x00000000


	//----- nvinfo : EIATTR_CBANK_PARAM_SIZE
	.align		4
.L_36:
        /*007c*/ 	.byte	0x03, 0x19
        /*007e*/ 	.short	0x0020


	//----- nvinfo : EIATTR_PARAM_CBANK
	.align		4
        /*0080*/ 	.byte	0x04, 0x0a
        /*0082*/ 	.short	(.L_38 - .L_37)
	.align		4
.L_37:
        /*0084*/ 	.word	index@(.nv.constant0._Z7initdatPiS_iil)
        /*0088*/ 	.short	0x0380
        /*008a*/ 	.short	0x0020


	//----- nvinfo : EIATTR_SW_WAR
	.align		4
.L_38:
        /*008c*/ 	.byte	0x04, 0x36
        /*008e*/ 	.short	(.L_40 - .L_39)
.L_39:
        /*0090*/ 	.word	0x00000008
.L_40:


//--------------------- .nv.info._Z13kernel_updatePiS_ii --------------------------
	.section	.nv.info._Z13kernel_updatePiS_ii,"",@"SHT_CUDA_INFO"
	.sectionflags	@""
	.align	4


	//----- nvinfo : EIATTR_CUDA_API_VERSION
	.align		4
        /*0000*/ 	.byte	0x04, 0x37
        /*0002*/ 	.short	(.L_42 - .L_41)
.L_41:
        /*0004*/ 	.word	0x00000082


	//----- nvinfo : EIATTR_KPARAM_INFO
	.align		4
.L_42:
        /*0008*/ 	.byte	0x04, 0x17
        /*000a*/ 	.short	(.L_44 - .L_43)
.L_43:
        /*000c*/ 	.word	0x00000000
        /*0010*/ 	.short	0x0003
        /*0012*/ 	.short	0x0014
        /*0014*/ 	.byte	0x00, 0xf0, 0x11, 0x00


	//----- nvinfo : EIATTR_KPARAM_INFO
	.align		4
.L_44:
        /*0018*/ 	.byte	0x04, 0x17
        /*001a*/ 	.short	(.L_46 - .L_45)
.L_45:
        /*001c*/ 	.word	0x00000000
        /*0020*/ 	.short	0x0002
        /*0022*/ 	.short	0x0010
        /*0024*/ 	.byte	0x00, 0xf0, 0x11, 0x00


	//----- nvinfo : EIATTR_KPARAM_INFO
	.align		4
.L_46:
        /*0028*/ 	.byte	0x04, 0x17
        /*002a*/ 	.short	(.L_48 - .L_47)
.L_47:
        /*002c*/ 	.word	0x00000000
        /*0030*/ 	.short	0x0001
        /*0032*/ 	.short	0x0008
        /*0034*/ 	.byte	0x00, 0xf5, 0x21, 0x00


	//----- nvinfo : EIATTR_KPARAM_INFO
	.align		4
.L_48:
        /*0038*/ 	.byte	0x04, 0x17
        /*003a*/ 	.short	(.L_50 - .L_49)
.L_49:
        /*003c*/ 	.word	0x00000000
        /*0040*/ 	.short	0x0000
        /*0042*/ 	.short	0x0000
        /*0044*/ 	.byte	0x00, 0xf5, 0x21, 0x00


	//----- nvinfo : EIATTR_SPARSE_MMA_MASK
	.align		4
.L_50:
        /*0048*/ 	.byte	0x03, 0x50
        /*004a*/ 	.short	0x0000


	//----- nvinfo : EIATTR_MAXREG_COUNT
	.align		4
        /*004c*/ 	.byte	0x03, 0x1b
        /*004e*/ 	.short	0x00ff


	//----- nvinfo : EIATTR_MERCURY_ISA_VERSION
	.align		4
        /*0050*/ 	.byte	0x03, 0x5f
        /*0052*/ 	.short	0x0101


	//----- nvinfo : EIATTR_VRC_CTA_INIT_COUNT
	.align		4
        /*0054*/ 	.byte	0x02, 0x4a
	.zero		1
	.zero		1


	//----- nvinfo : EIATTR_EXIT_INSTR_OFFSETS
	.align		4
        /*0058*/ 	.byte	0x04, 0x1c
        /*005a*/ 	.short	(.L_52 - .L_51)


	//   ....[0]....
.L_51:
        /*005c*/ 	.word	0x00000090


	//   ....[1]....
        /*0060*/ 	.word	0x00000ff0


	//   ....[2]....
        /*0064*/ 	.word	0x00001040


	//   ....[3]....
        /*0068*/ 	.word	0x000010b0


	//   ....[4]....
        /*006c*/ 	.word	0x000010f0


	//----- nvinfo : EIATTR_CRS_STACK_SIZE
	.align		4
.L_52:
        /*0070*/ 	.byte	0x04, 0x1e
        /*0072*/ 	.short	(.L_54 - .L_53)
.L_53:
        /*0074*/ 	.word	0x00000000


	//----- nvinfo : EIATTR_CBANK_PARAM_SIZE
	.align		4
.L_54:
        /*0078*/ 	.byte	0x03, 0x19
        /*007a*/ 	.short	0x0018


	//----- nvinfo : EIATTR_PARAM_CBANK
	.align		4
        /*007c*/ 	.byte	0x04, 0x0a
        /*007e*/ 	.short	(.L_56 - .L_55)
	.align		4
.L_55:
        /*0080*/ 	.word	index@(.nv.constant0._Z13kernel_updatePiS_ii)
        /*0084*/ 	.short	0x0380
        /*0086*/ 	.short	0x0018


	//----- nvinfo : EIATTR_SW_WAR
	.align		4
.L_56:
        /*0088*/ 	.byte	0x04, 0x36
        /*008a*/ 	.short	(.L_58 - .L_57)
.L_57:
        /*008c*/ 	.word	0x00000008
.L_58:


//--------------------- .nv.callgraph             --------------------------
	.section	.nv.callgraph,"",@"SHT_CUDA_CALLGRAPH"
	.align	4
	.sectionentsize	8
	.align		4
        /*0000*/ 	.word	0x00000000
	.align		4
        /*0004*/ 	.word	0xffffffff
	.align		4
        /*0008*/ 	.word	0x00000000
	.align		4
        /*000c*/ 	.word	0xfffffffe
	.align		4
        /*0010*/ 	.word	0x00000000
	.align		4
        /*0014*/ 	.word	0xfffffffd
	.align		4
        /*0018*/ 	.word	0x00000000
	.align		4
        /*001c*/ 	.word	0xfffffffc


//--------------------- .nv.constant4             --------------------------
	.section	.nv.constant4,"a",@progbits
	.align	8
	.align		8
.nv.constant4:
        /*0000*/ 	.dword	precalc_xorwow_matrix
	.align		8
        /*0008*/ 	.dword	precalc_xorwow_offset_matrix
	.align		8
        /*0010*/ 	.dword	mrg32k3aM1
	.align		8
        /*0018*/ 	.dword	mrg32k3aM2
	.align		8
        /*0020*/ 	.dword	mrg32k3aM1SubSeq
	.align		8
        /*0028*/ 	.dword	mrg32k3aM2SubSeq
	.align		8
        /*0030*/ 	.dword	mrg32k3aM1Seq
	.align		8
        /*0038*/ 	.dword	mrg32k3aM2Seq


//--------------------- .nv.constant3             --------------------------
	.section	.nv.constant3,"a",@progbits
	.align	8
.nv.constant3:
	.type		__cr_lgamma_table,@object
	.size		__cr_lgamma_table,(.L_8 - __cr_lgamma_table)
__cr_lgamma_table:
        /*0000*/ 	.byte	0x00, 0x00, 0x00, 0x00, 0x00, 0x00, 0x00, 0x00, 0x00, 0x00, 0x00, 0x00, 0x00, 0x00, 0x00, 0x00
        /*0010*/ 	.byte	0xef, 0x39, 0xfa, 0xfe, 0x42, 0x2e, 0xe6, 0x3f, 0x02, 0x20, 0x2a, 0xfa, 0x0b, 0xab, 0xfc, 0x3f
        /*0020*/ 	.byte	0xf9, 0x2c, 0x92, 0x7c, 0xa7, 0x6c, 0x09, 0x40, 0xc9, 0x79, 0x44, 0x3c, 0x64, 0x26, 0x13, 0x40
        /*0030*/ 	.byte	0xca, 0x01, 0xcf, 0x3a, 0x27, 0x51, 0x1a, 0x40, 0x30, 0xcc, 0x2d, 0xf3, 0xe1, 0x0c, 0x21, 0x40
        /*0040*/ 	.byte	0x0d, 0xb7, 0xfc, 0x82, 0x8e, 0x35, 0x25, 0x40
.L_8:


//--------------------- .text._Z7initdatPiS_iil   --------------------------
	.section	.text._Z7initdatPiS_iil,"ax",@progbits
	.align	128
        .global         _Z7initdatPiS_iil
        .type           _Z7initdatPiS_iil,@function
        .size           _Z7initdatPiS_iil,(.L_x_23 - _Z7initdatPiS_iil)
        .other          _Z7initdatPiS_iil,@"STO_CUDA_ENTRY STV_DEFAULT"
_Z7initdatPiS_iil:
.text._Z7initdatPiS_iil:
[----:B------:R-:W0:Y:S08]  /*0000*/  LDC R1, c[0x0][0x37c] ;  /* 0x0000df00ff017b82 */ /* 0x000e300000000800 */
[----:B------:R-:W1:Y:S01]  /*0010*/  LDC.64 R2, c[0x0][0x398] ;  /* 0x0000e600ff027b82 */ /* 0x000e620000000a00 */
[----:B------:R-:W2:Y:S01]  /*0020*/  S2R R11, SR_TID.X ;  /* 0x00000000000b7919 */ /* 0x000ea20000002100 */
[----:B0-----:R-:W-:Y:S01]  /*0030*/  VIADD R1, R1, 0xffffffd0 ;  /* 0xffffffd001017836 */ /* 0x001fe20000000000 */
[----:B------:R-:W0:Y:S01]  /*0040*/  LDCU.64 UR6, c[0x0][0x358] ;  /* 0x00006b00ff0677ac */ /* 0x000e220008000a00 */
[----:B------:R-:W-:Y:S04]  /*0050*/  BSSY.RECONVERGENT B0, `(.L_x_0) ;  /* 0x000025e000007945 */ /* 0x000fe80003800200 */
[----:B------:R-:W2:Y:S08]  /*0060*/  S2UR UR4, SR_CTAID.X ;  /* 0x00000000000479c3 */ /* 0x000eb00000002500 */
[----:B------:R-:W2:Y:S01]  /*0070*/  LDC R8, c[0x0][0x360] ;  /* 0x0000d800ff087b82 */ /* 0x000ea20000000800 */
[----:B-1----:R-:W-:-:S02]  /*0080*/  LOP3.LUT R0, R2, 0xaad26b49, RZ, 0x3c, !PT ;  /* 0xaad26b4902007812 */ /* 0x002fc400078e3cff */
[----:B------:R-:W-:-:S03]  /*0090*/  LOP3.LUT R2, R3, 0xf7dcefdd, RZ, 0x3c, !PT ;  /* 0xf7dcefdd03027812 */ /* 0x000fc600078e3cff */
[----:B------:R-:W-:Y:S02]  /*00a0*/  IMAD R0, R0, 0x4182bed5, RZ ;  /* 0x4182bed500007824 */ /* 0x000fe400078e02ff */
[----:B------:R-:W-:Y:S02]  /*00b0*/  IMAD R9, R2, -0x658354e5, RZ ;  /* 0x9a7cab1b02097824 */ /* 0x000fe400078e02ff */
[C---:B------:R-:W-:Y:S01]  /*00c0*/  VIADD R5, R0.reuse, 0x583f19 ;  /* 0x00583f1900057836 */ /* 0x040fe20000000000 */
[C---:B------:R-:W-:Y:S01]  /*00d0*/  LOP3.LUT R6, R0.reuse, 0x159a55e5, RZ, 0x3c, !PT ;  /* 0x159a55e500067812 */ /* 0x040fe200078e3cff */
[C---:B------:R-:W-:Y:S01]  /*00e0*/  VIADD R3, R0.reuse, 0x75bcd15 ;  /* 0x075bcd1500037836 */ /* 0x040fe20000000000 */
[----:B------:R-:W-:Y:S01]  /*00f0*/  IADD3 R2, PT, PT, R0, 0x64f0c9, R9 ;  /* 0x0064f0c900027810 */ /* 0x000fe20007ffe009 */
[C---:B------:R-:W-:Y:S01]  /*0100*/  VIADD R7, R9.reuse, 0x1f123bb5 ;  /* 0x1f123bb509077836 */ /* 0x040fe20000000000 */
[----:B------:R-:W-:Y:S01]  /*0110*/  LOP3.LUT R4, R9, 0x5491333, RZ, 0x3c, !PT ;  /* 0x0549133309047812 */ /* 0x000fe200078e3cff */
[----:B--2---:R-:W-:-:S02]  /*0120*/  IMAD R0, R8, UR4, R11 ;  /* 0x0000000408007c24 */ /* 0x004fc4000f8e020b */
[----:B------:R1:W-:Y:S04]  /*0130*/  STL.64 [R1], R2 ;  /* 0x0000000201007387 */ /* 0x0003e80000100a00 */
[----:B------:R1:W-:Y:S01]  /*0140*/  STL.64 [R1+0x8], R6 ;  /* 0x0000080601007387 */ /* 0x0003e20000100a00 */
[----:B------:R-:W-:-:S03]  /*0150*/  ISETP.NE.AND P0, PT, R0, RZ, PT ;  /* 0x000000ff0000720c */ /* 0x000fc60003f05270 */
[----:B------:R1:W-:Y:S10]  /*0160*/  STL.64 [R1+0x10], R4 ;  /* 0x0000100401007387 */ /* 0x0003f40000100a00 */
[----:B0-----:R-:W-:Y:S05]  /*0170*/  @!P0 BRA `(.L_x_1) ;  /* 0x00000024002c8947 */ /* 0x001fea0003800000 */
[--C-:B------:R-:W-:Y:S01]  /*0180*/  SHF.R.S32.HI R12, RZ, 0x1f, R0.reuse ;  /* 0x0000001fff0c7819 */ /* 0x100fe20000011400 */
[----:B------:R-:W-:Y:S02]  /*0190*/  IMAD.MOV.U32 R11, RZ, RZ, R0 ;  /* 0x000000ffff0b7224 */ /* 0x000fe400078e0000 */
[----:B------:R-:W-:-:S07]  /*01a0*/  IMAD.MOV.U32 R10, RZ, RZ, RZ ;  /* 0x000000ffff0a7224 */ /* 0x000fce00078e00ff */
.L_x_10:
[----:B-1----:R-:W-:Y:S01]  /*01b0*/  LOP3.LUT R2, R11, 0x3, RZ, 0xc0, !PT ;  /* 0x000000030b027812 */ /* 0x002fe200078ec0ff */
[----:B------:R-:W-:Y:S03]  /*01c0*/  BSSY.RECONVERGENT B1, `(.L_x_2) ;  /* 0x0000240000017945 */ /* 0x000fe60003800200 */
[----:B------:R-:W-:-:S04]  /*01d0*/  ISETP.NE.U32.AND P0, PT, R2, RZ, PT ;  /* 0x000000ff0200720c */ /* 0x000fc80003f05070 */
[----:B------:R-:W-:-:S13]  /*01e0*/  ISETP.NE.AND.EX P0, PT, RZ, RZ, PT, P0 ;  /* 0x000000ffff00720c */ /* 0x000fda0003f05300 */
[----:B0-----:R-:W-:Y:S05]  /*01f0*/  @!P0 BRA `(.L_x_3) ;  /* 0x0000002000f08947 */ /* 0x001fea0003800000 */
[----:B------:R-:W0:Y:S01]  /*0200*/  LDC.64 R8, c[0x4][RZ] ;  /* 0x01000000ff087b82 */ /* 0x000e220000000a00 */
[----:B------:R-:W-:Y:S02]  /*0210*/  CS2R R2, SRZ ;  /* 0x0000000000027805 */ /* 0x000fe4000001ff00 */
[----:B------:R-:W-:Y:S02]  /*0220*/  CS2R R4, SRZ ;  /* 0x0000000000047805 */ /* 0x000fe4000001ff00 */
[----:B------:R-:W-:Y:S01]  /*0230*/  CS2R R6, SRZ ;  /* 0x0000000000067805 */ /* 0x000fe2000001ff00 */
[----:B0-----:R-:W-:-:S07]  /*0240*/  IMAD.WIDE.U32 R8, R10, 0xc80, R8 ;  /* 0x00000c800a087825 */ /* 0x001fce00078e0008 */
.L_x_5:
[----:B------:R-:W-:-:S06]  /*0250*/  IMAD R13, R2, 0x4, R1 ;  /* 0x00000004020d7824 */ /* 0x000fcc00078e0201 */
[----:B------:R-:W5:Y:S01]  /*0260*/  LDL R13, [R13+0x4] ;  /* 0x000004000d0d7983 */ /* 0x000f620000100800 */
[----:B------:R-:W-:-:S05]  /*0270*/  UMOV UR4, URZ ;  /* 0x000000ff00047c82 */ /* 0x000fca0008000000 */
.L_x_4:
[----:B-----5:R-:W-:Y:S01]  /*0280*/  SHF.R.U32.HI R22, RZ, UR4, R13 ;  /* 0x00000004ff167c19 */ /* 0x020fe2000801160d */
[----:B------:R-:W-:-:S03]  /*0290*/  IMAD.SHL.U32 R14, R2, 0x20, RZ ;  /* 0x00000020020e7824 */ /* 0x000fc600078e00ff */
[----:B------:R-:W-:Y:S01]  /*02a0*/  LOP3.LUT R15, R22, 0x1, RZ, 0xc0, !PT ;  /* 0x00000001160f7812 */ /* 0x000fe200078ec0ff */
[----:B------:R-:W-:-:S03]  /*02b0*/  VIADD R14, R14, UR4 ;  /* 0x000000040e0e7c36 */ /* 0x000fc60008000000 */
[----:B------:R-:W-:Y:S01]  /*02c0*/  ISETP.NE.U32.AND P0, PT, R15, 0x1, PT ;  /* 0x000000010f00780c */ /* 0x000fe20003f05070 */
[----:B------:R-:W-:-:S03]  /*02d0*/  IMAD R15, R14, 0x5, RZ ;  /* 0x000000050e0f7824 */ /* 0x000fc600078e02ff */
[----:B------:R-:W-:Y:S01]  /*02e0*/  R2P PR, R22, 0x7e ;  /* 0x0000007e16007804 */ /* 0x000fe20000000000 */
[----:B------:R-:W-:-:S08]  /*02f0*/  IMAD.WIDE.U32 R14, R15, 0x4, R8 ;  /* 0x000000040f0e7825 */ /* 0x000fd000078e0008 */
[----:B------:R-:W2:Y:S04]  /*0300*/  @!P0 LDG.E R16, desc[UR6][R14.64+0x10] ;  /* 0x000010060e108981 */ /* 0x000ea8000c1e1900 */
[----:B------:R-:W3:Y:S04]  /*0310*/  @P1 LDG.E R18, desc[UR6][R14.64+0x24] ;  /* 0x000024060e121981 */ /* 0x000ee8000c1e1900 */
[----:B------:R-:W4:Y:S04]  /*0320*/  @P2 LDG.E R20, desc[UR6][R14.64+0x38] ;  /* 0x000038060e142981 */ /* 0x000f28000c1e1900 */
[----:B------:R-:W4:Y:S04]  /*0330*/  @P3 LDG.E R24, desc[UR6][R14.64+0x4c] ;  /* 0x00004c060e183981 */ /* 0x000f28000c1e1900 */
[----:B------:R-:W4:Y:S04]  /*0340*/  @P4 LDG.E R26, desc[UR6][R14.64+0x60] ;  /* 0x000060060e1a4981 */ /* 0x000f28000c1e1900 */
[----:B------:R-:W4:Y:S04]  /*0350*/  @!P0 LDG.E R17, desc[UR6][R14.64+0x4] ;  /* 0x000004060e118981 */ /* 0x000f28000c1e1900 */
[----:B------:R-:W4:Y:S04]  /*0360*/  @!P0 LDG.E R19, desc[UR6][R14.64+0xc] ;  /* 0x00000c060e138981 */ /* 0x000f28000c1e1900 */
[----:B------:R-:W4:Y:S04]  /*0370*/  @P1 LDG.E R21, desc[UR6][R14.64+0x18] ;  /* 0x000018060e151981 */ /* 0x000f28000c1e1900 */
[----:B------:R-:W4:Y:S04]  /*0380*/  @P3 LDG.E R23, desc[UR6][R14.64+0x40] ;  /* 0x000040060e173981 */ /* 0x000f28000c1e1900 */
[----:B------:R-:W4:Y:S04]  /*0390*/  @P5 LDG.E R25, desc[UR6][R14.64+0x70] ;  /* 0x000070060e195981 */ /* 0x000f28000c1e1900 */
[----:B------:R-:W4:Y:S01]  /*03a0*/  @P6 LDG.E R28, desc[UR6][R14.64+0x88] ;  /* 0x000088060e1c6981 */ /* 0x000f22000c1e1900 */
[----:B--2---:R-:W-:-:S03]  /*03b0*/  @!P0 LOP3.LUT R5, R5, R16, RZ, 0x3c, !PT ;  /* 0x0000001005058212 */ /* 0x004fc600078e3cff */
[----:B------:R-:W2:Y:S01]  /*03c0*/  @!P0 LDG.E R16, desc[UR6][R14.64] ;  /* 0x000000060e108981 */ /* 0x000ea2000c1e1900 */
[----:B---3--:R-:W-:-:S03]  /*03d0*/  @P1 LOP3.LUT R5, R5, R18, RZ, 0x3c, !PT ;  /* 0x0000001205051212 */ /* 0x008fc600078e3cff */
[----:B------:R-:W3:Y:S01]  /*03e0*/  @!P0 LDG.E R18, desc[UR6][R14.64+0x8] ;  /* 0x000008060e128981 */ /* 0x000ee2000c1e1900 */
[----:B----4-:R-:W-:-:S03]  /*03f0*/  @P2 LOP3.LUT R5, R5, R20, RZ, 0x3c, !PT ;  /* 0x0000001405052212 */ /* 0x010fc600078e3cff */
[----:B------:R-:W4:Y:S01]  /*0400*/  @P1 LDG.E R20, desc[UR6][R14.64+0x14] ;  /* 0x000014060e141981 */ /* 0x000f22000c1e1900 */
[----:B------:R-:W-:-:S03]  /*0410*/  @P3 LOP3.LUT R5, R5, R24, RZ, 0x3c, !PT ;  /* 0x0000001805053212 */ /* 0x000fc600078e3cff */
[----:B------:R-:W4:Y:S01]  /*0420*/  @P5 LDG.E R24, desc[UR6][R14.64+0x74] ;  /* 0x000074060e185981 */ /* 0x000f22000c1e1900 */
[----:B------:R-:W-:-:S03]  /*0430*/  @P4 LOP3.LUT R5, R5, R26, RZ, 0x3c, !PT ;  /* 0x0000001a05054212 */ /* 0x000fc600078e3cff */
[----:B------:R-:W4:Y:S01]  /*0440*/  @P3 LDG.E R26, desc[UR6][R14.64+0x44] ;  /* 0x000044060e1a3981 */ /* 0x000f22000c1e1900 */
[----:B------:R-:W-:-:S03]  /*0450*/  @!P0 LOP3.LUT R6, R6, R17, RZ, 0x3c, !PT ;  /* 0x0000001106068212 */ /* 0x000fc600078e3cff */
[----:B------:R-:W4:Y:S01]  /*0460*/  @P1 LDG.E R17, desc[UR6][R14.64+0x20] ;  /* 0x000020060e111981 */ /* 0x000f22000c1e1900 */
[----:B------:R-:W-:-:S03]  /*0470*/  @!P0 LOP3.LUT R4, R4, R19, RZ, 0x3c, !PT ;  /* 0x0000001304048212 */ /* 0x000fc600078e3cff */
[----:B------:R-:W4:Y:S01]  /*0480*/  @P2 LDG.E R19, desc[UR6][R14.64+0x2c] ;  /* 0x00002c060e132981 */ /* 0x000f22000c1e1900 */
[----:B------:R-:W-:-:S03]  /*0490*/  @P1 LOP3.LUT R6, R6, R21, RZ, 0x3c, !PT ;  /* 0x0000001506061212 */ /* 0x000fc600078e3cff */
[----:B------:R-:W4:Y:S01]  /*04a0*/  @P2 LDG.E R21, desc[UR6][R14.64+0x34] ;  /* 0x000034060e152981 */ /* 0x000f22000c1e1900 */
[----:B--2---:R-:W-:-:S03]  /*04b0*/  @!P0 LOP3.LUT R3, R3, R16, RZ, 0x3c, !PT ;  /* 0x0000001003038212 */ /* 0x004fc600078e3cff */
[----:B------:R-:W2:Y:S01]  /*04c0*/  @P1 LDG.E R16, desc[UR6][R14.64+0x1c] ;  /* 0x00001c060e101981 */ /* 0x000ea2000c1e1900 */
[----:B---3--:R-:W-:-:S03]  /*04d0*/  @!P0 LOP3.LUT R7, R7, R18, RZ, 0x3c, !PT ;  /* 0x0000001207078212 */ /* 0x008fc600078e3cff */
[----:B------:R-:W3:Y:S01]  /*04e0*/  @P2 LDG.E R18, desc[UR6][R14.64+0x28] ;  /* 0x000028060e122981 */ /* 0x000ee2000c1e1900 */
[----:B----4-:R-:W-:-:S03]  /*04f0*/  @P1 LOP3.LUT R3, R3, R20, RZ, 0x3c, !PT ;  /* 0x0000001403031212 */ /* 0x010fc600078e3cff */
[----:B------:R-:W4:Y:S01]  /*0500*/  @P2 LDG.E R20, desc[UR6][R14.64+0x30] ;  /* 0x000030060e142981 */ /* 0x000f22000c1e1900 */
[----:B------:R-:W-:-:S03]  /*0510*/  @P5 LOP3.LUT R5, R5, R24, RZ, 0x3c, !PT ;  /* 0x0000001805055212 */ /* 0x000fc600078e3cff */
[----:B------:R-:W4:Y:S01]  /*0520*/  @P3 LDG.E R24, desc[UR6][R14.64+0x3c] ;  /* 0x00003c060e183981 */ /* 0x000f22000c1e1900 */
[----:B------:R-:W-:-:S03]  /*0530*/  @P1 LOP3.LUT R4, R4, R17, RZ, 0x3c, !PT ;  /* 0x0000001104041212 */ /* 0x000fc600078e3cff */
[----:B------:R-:W4:Y:S01]  /*0540*/  @P3 LDG.E R17, desc[UR6][R14.64+0x48] ;  /* 0x000048060e113981 */ /* 0x000f22000c1e1900 */
[----:B------:R-:W-:-:S03]  /*0550*/  @P2 LOP3.LUT R6, R6, R19, RZ, 0x3c, !PT ;  /* 0x0000001306062212 */ /* 0x000fc600078e3cff */
[----:B------:R-:W4:Y:S01]  /*0560*/  @P4 LDG.E R19, desc[UR6][R14.64+0x54] ;  /* 0x000054060e134981 */ /* 0x000f22000c1e1900 */
[----:B------:R-:W-:Y:S02]  /*0570*/  @P2 LOP3.LUT R4, R4, R21, RZ, 0x3c, !PT ;  /* 0x0000001504042212 */ /* 0x000fe400078e3cff */
[----:B------:R-:W-:Y:S01]  /*0580*/  @P3 LOP3.LUT R6, R6, R23, RZ, 0x3c, !PT ;  /* 0x0000001706063212 */ /* 0x000fe200078e3cff */
[----:B------:R-:W4:Y:S04]  /*0590*/  @P4 LDG.E R21, desc[UR6][R14.64+0x5c] ;  /* 0x00005c060e154981 */ /* 0x000f28000c1e1900 */
[----:B------:R-:W4:Y:S01]  /*05a0*/  @P5 LDG.E R23, desc[UR6][R14.64+0x68] ;  /* 0x000068060e175981 */ /* 0x000f22000c1e1900 */
[----:B--2---:R-:W-:-:S03]  /*05b0*/  @P1 LOP3.LUT R7, R7, R16, RZ, 0x3c, !PT ;  /* 0x0000001007071212 */ /* 0x004fc600078e3cff */
[----:B------:R-:W2:Y:S01]  /*05c0*/  @P4 LDG.E R16, desc[UR6][R14.64+0x50] ;  /* 0x000050060e104981 */ /* 0x000ea2000c1e1900 */
[----:B---3--:R-:W-:-:S03]  /*05d0*/  @P2 LOP3.LUT R3, R3, R18, RZ, 0x3c, !PT ;  /* 0x0000001203032212 */ /* 0x008fc600078e3cff */
[----:B------:R-:W3:Y:S01]  /*05e0*/  @P4 LDG.E R18, desc[UR6][R14.64+0x58] ;  /* 0x000058060e124981 */ /* 0x000ee2000c1e1900 */
[----:B----4-:R-:W-:-:S03]  /*05f0*/  @P2 LOP3.LUT R7, R7, R20, RZ, 0x3c, !PT ;  /* 0x0000001407072212 */ /* 0x010fc600078e3cff */
[----:B------:R-:W4:Y:S01]  /*0600*/  @P5 LDG.E R20, desc[UR6][R14.64+0x64] ;  /* 0x000064060e145981 */ /* 0x000f22000c1e1900 */
[----:B------:R-:W-:-:S03]  /*0610*/  @P3 LOP3.LUT R3, R3, R24, RZ, 0x3c, !PT ;  /* 0x0000001803033212 */ /* 0x000fc600078e3cff */
[----:B------:R-:W4:Y:S01]  /*0620*/  @P5 LDG.E R24, desc[UR6][R14.64+0x6c] ;  /* 0x00006c060e185981 */ /* 0x000f22000c1e1900 */
[----:B------:R-:W-:Y:S02]  /*0630*/  LOP3.LUT P0, RZ, R22, 0x80, RZ, 0xc0, !PT ;  /* 0x0000008016ff7812 */ /* 0x000fe4000780c0ff */
[----:B------:R-:W-:Y:S02]  /*0640*/  @P3 LOP3.LUT R7, R7, R26, RZ, 0x3c, !PT ;  /* 0x0000001a07073212 */ /* 0x000fe400078e3cff */
[----:B------:R-:W-:Y:S02]  /*0650*/  @P3 LOP3.LUT R4, R4, R17, RZ, 0x3c, !PT ;  /* 0x0000001104043212 */ /* 0x000fe400078e3cff */
[----:B------:R-:W4:Y:S01]  /*0660*/  @P6 LDG.E R17, desc[UR6][R14.64+0x7c] ;  /* 0x00007c060e116981 */ /* 0x000f22000c1e1900 */
[----:B------:R-:W-:-:S03]  /*0670*/  @P4 LOP3.LUT R6, R6, R19, RZ, 0x3c, !PT ;  /* 0x0000001306064212 */ /* 0x000fc600078e3cff */
[----:B------:R-:W4:Y:S01]  /*0680*/  @P6 LDG.E R19, desc[UR6][R14.64+0x84] ;  /* 0x000084060e136981 */ /* 0x000f22000c1e1900 */
[----:B------:R-:W-:-:S03]  /*0690*/  @P4 LOP3.LUT R4, R4, R21, RZ, 0x3c, !PT ;  /* 0x0000001504044212 */ /* 0x000fc600078e3cff */
[----:B------:R-:W4:Y:S01]  /*06a0*/  @P0 LDG.E R26, desc[UR6][R14.64+0x9c] ;  /* 0x00009c060e1a0981 */ /* 0x000f22000c1e1900 */
[----:B------:R-:W-:-:S03]  /*06b0*/  @P5 LOP3.LUT R6, R6, R23, RZ, 0x3c, !PT ;  /* 0x0000001706065212 */ /* 0x000fc600078e3cff */
        /* <DEDUP_REMOVED lines=10> */
[----:B------:R-:W-:Y:S02]  /*0760*/  @P5 LOP3.LUT R4, R4, R25, RZ, 0x3c, !PT ;  /* 0x0000001904045212 */ /* 0x000fe400078e3cff */
[----:B------:R-:W-:Y:S02]  /*0770*/  @P6 LOP3.LUT R5, R5, R28, RZ, 0x3c, !PT ;  /* 0x0000001c05056212 */ /* 0x000fe400078e3cff */
[----:B------:R-:W-:Y:S02]  /*0780*/  @P6 LOP3.LUT R6, R6, R17, RZ, 0x3c, !PT ;  /* 0x0000001106066212 */ /* 0x000fe400078e3cff */
[----:B------:R-:W-:Y:S02]  /*0790*/  @P6 LOP3.LUT R4, R4, R19, RZ, 0x3c, !PT ;  /* 0x0000001304046212 */ /* 0x000fe400078e3cff */
[----:B------:R-:W-:Y:S02]  /*07a0*/  @P0 LOP3.LUT R5, R5, R26, RZ, 0x3c, !PT ;  /* 0x0000001a05050212 */ /* 0x000fe400078e3cff */
[----:B------:R-:W-:-:S02]  /*07b0*/  @P0 LOP3.LUT R6, R6, R21, RZ, 0x3c, !PT ;  /* 0x0000001506060212 */ /* 0x000fc400078e3cff */
[----:B------:R-:W-:Y:S02]  /*07c0*/  @P0 LOP3.LUT R4, R4, R23, RZ, 0x3c, !PT ;  /* 0x0000001704040212 */ /* 0x000fe400078e3cff */
[----:B--2---:R-:W-:Y:S02]  /*07d0*/  @P6 LOP3.LUT R3, R3, R16, RZ, 0x3c, !PT ;  /* 0x0000001003036212 */ /* 0x004fe400078e3cff */
[----:B---3--:R-:W-:Y:S02]  /*07e0*/  @P6 LOP3.LUT R7, R7, R18, RZ, 0x3c, !PT ;  /* 0x0000001207076212 */ /* 0x008fe400078e3cff */
[----:B----4-:R-:W-:Y:S02]  /*07f0*/  @P0 LOP3.LUT R3, R3, R20, RZ, 0x3c, !PT ;  /* 0x0000001403030212 */ /* 0x010fe400078e3cff */
[----:B------:R-:W-:Y:S02]  /*0800*/  @P0 LOP3.LUT R7, R7, R24, RZ, 0x3c, !PT ;  /* 0x0000001807070212 */ /* 0x000fe400078e3cff */
[----:B------:R-:W-:-:S13]  /*0810*/  R2P PR, R22.B1, 0x7f ;  /* 0x0000007f16007804 */ /* 0x000fda0000001000 */
[----:B------:R-:W2:Y:S04]  /*0820*/  @P0 LDG.E R18, desc[UR6][R14.64+0xa0] ;  /* 0x0000a0060e120981 */ /* 0x000ea8000c1e1900 */
[----:B------:R-:W3:Y:S04]  /*0830*/  @P0 LDG.E R19, desc[UR6][R14.64+0xa4] ;  /* 0x0000a4060e130981 */ /* 0x000ee8000c1e1900 */
[----:B------:R-:W4:Y:S04]  /*0840*/  @P0 LDG.E R20, desc[UR6][R14.64+0xa8] ;  /* 0x0000a8060e140981 */ /* 0x000f28000c1e1900 */
[----:B------:R-:W4:Y:S04]  /*0850*/  @P0 LDG.E R21, desc[UR6][R14.64+0xac] ;  /* 0x0000ac060e150981 */ /* 0x000f28000c1e1900 */
[----:B------:R-:W4:Y:S04]  /*0860*/  @P0 LDG.E R24, desc[UR6][R14.64+0xb0] ;  /* 0x0000b0060e180981 */ /* 0x000f28000c1e1900 */
[----:B------:R-:W4:Y:S04]  /*0870*/  @P1 LDG.E R16, desc[UR6][R14.64+0xbc] ;  /* 0x0000bc060e101981 */ /* 0x000f28000c1e1900 */
[----:B------:R-:W4:Y:S04]  /*0880*/  @P1 LDG.E R26, desc[UR6][R14.64+0xb4] ;  /* 0x0000b4060e1a1981 */ /* 0x000f28000c1e1900 */
        /* <DEDUP_REMOVED lines=11> */
[----:B------:R-:W-:Y:S01]  /*0940*/  LOP3.LUT P0, RZ, R22, 0x8000, RZ, 0xc0, !PT ;  /* 0x0000800016ff7812 */ /* 0x000fe2000780c0ff */
[----:B------:R-:W4:Y:S01]  /*0950*/  @P2 LDG.E R24, desc[UR6][R14.64+0xd8] ;  /* 0x0000d8060e182981 */ /* 0x000f22000c1e1900 */
[----:B------:R-:W-:-:S03]  /*0960*/  @P1 LOP3.LUT R7, R7, R16, RZ, 0x3c, !PT ;  /* 0x0000001007071212 */ /* 0x000fc600078e3cff */
[----:B------:R-:W4:Y:S01]  /*0970*/  @P2 LDG.E R22, desc[UR6][R14.64+0xd0] ;  /* 0x0000d0060e162981 */ /* 0x000f22000c1e1900 */
[----:B------:R-:W-:-:S03]  /*0980*/  @P1 LOP3.LUT R3, R3, R26, RZ, 0x3c, !PT ;  /* 0x0000001a03031212 */ /* 0x000fc600078e3cff */
[----:B------:R-:W4:Y:S01]  /*0990*/  @P3 LDG.E R16, desc[UR6][R14.64+0xe4] ;  /* 0x0000e4060e103981 */ /* 0x000f22000c1e1900 */
[----:B------:R-:W-:-:S03]  /*09a0*/  @P1 LOP3.LUT R6, R6, R23, RZ, 0x3c, !PT ;  /* 0x0000001706061212 */ /* 0x000fc600078e3cff */
[----:B------:R-:W4:Y:S01]  /*09b0*/  @P3 LDG.E R26, desc[UR6][R14.64+0xdc] ;  /* 0x0000dc060e1a3981 */ /* 0x000f22000c1e1900 */
[----:B------:R-:W-:-:S03]  /*09c0*/  @P1 LOP3.LUT R4, R4, R17, RZ, 0x3c, !PT ;  /* 0x0000001104041212 */ /* 0x000fc600078e3cff */
        /* <DEDUP_REMOVED lines=43> */
[----:B------:R-:W-:-:S04]  /*0c80*/  UIADD3 UR4, UPT, UPT, UR4, 0x10, URZ ;  /* 0x0000001004047890 */ /* 0x000fc8000fffe0ff */
[----:B------:R-:W-:Y:S01]  /*0c90*/  UISETP.NE.AND UP0, UPT, UR4, 0x20, UPT ;  /* 0x000000200400788c */ /* 0x000fe2000bf05270 */
[----:B--2---:R-:W-:Y:S02]  /*0ca0*/  @P5 LOP3.LUT R5, R5, R18, RZ, 0x3c, !PT ;  /* 0x0000001205055212 */ /* 0x004fe400078e3cff */
[----:B---3--:R-:W-:Y:S02]  /*0cb0*/  @P6 LOP3.LUT R6, R6, R19, RZ, 0x3c, !PT ;  /* 0x0000001306066212 */ /* 0x008fe400078e3cff */
[----:B----4-:R-:W-:Y:S02]  /*0cc0*/  @P6 LOP3.LUT R3, R3, R20, RZ, 0x3c, !PT ;  /* 0x0000001403036212 */ /* 0x010fe400078e3cff */
[----:B------:R-:W-:Y:S02]  /*0cd0*/  @P6 LOP3.LUT R4, R4, R21, RZ, 0x3c, !PT ;  /* 0x0000001504046212 */ /* 0x000fe400078e3cff */
[----:B------:R-:W-:Y:S02]  /*0ce0*/  @P6 LOP3.LUT R7, R7, R22, RZ, 0x3c, !PT ;  /* 0x0000001607076212 */ /* 0x000fe400078e3cff */
[----:B------:R-:W-:-:S02]  /*0cf0*/  @P6 LOP3.LUT R5, R5, R16, RZ, 0x3c, !PT ;  /* 0x0000001005056212 */ /* 0x000fc400078e3cff */
[----:B------:R-:W-:Y:S02]  /*0d00*/  @P0 LOP3.LUT R3, R3, R24, RZ, 0x3c, !PT ;  /* 0x0000001803030212 */ /* 0x000fe400078e3cff */
[----:B------:R-:W-:Y:S02]  /*0d10*/  @P0 LOP3.LUT R5, R5, R28, RZ, 0x3c, !PT ;  /* 0x0000001c05050212 */ /* 0x000fe400078e3cff */
[----:B------:R-:W-:Y:S02]  /*0d20*/  @P0 LOP3.LUT R7, R7, R26, RZ, 0x3c, !PT ;  /* 0x0000001a07070212 */ /* 0x000fe400078e3cff */
[----:B------:R-:W-:Y:S02]  /*0d30*/  @P0 LOP3.LUT R4, R4, R23, RZ, 0x3c, !PT ;  /* 0x0000001704040212 */ /* 0x000fe400078e3cff */
[----:B------:R-:W-:Y:S01]  /*0d40*/  @P0 LOP3.LUT R6, R6, R17, RZ, 0x3c, !PT ;  /* 0x0000001106060212 */ /* 0x000fe200078e3cff */
[----:B------:R-:W-:Y:S06]  /*0d50*/  BRA.U UP0, `(.L_x_4) ;  /* 0xfffffff500487547 */ /* 0x000fec000b83ffff */
[----:B------:R-:W-:-:S05]  /*0d60*/  VIADD R2, R2, 0x1 ;  /* 0x0000000102027836 */ /* 0x000fca0000000000 */
[----:B------:R-:W-:-:S13]  /*0d70*/  ISETP.NE.AND P0, PT, R2, 0x5, PT ;  /* 0x000000050200780c */ /* 0x000fda0003f05270 */
[----:B------:R-:W-:Y:S05]  /*0d80*/  @P0 BRA `(.L_x_5) ;  /* 0xfffffff400300947 */ /* 0x000fea000383ffff */
[----:B------:R-:W-:Y:S01]  /*0d90*/  LOP3.LUT R2, R11, 0x3, RZ, 0xc0, !PT ;  /* 0x000000030b027812 */ /* 0x000fe200078ec0ff */
[----:B------:R0:W-:Y:S03]  /*0da0*/  STL.64 [R1+0x8], R6 ;  /* 0x0000080601007387 */ /* 0x0001e60000100a00 */
[----:B------:R-:W-:Y:S01]  /*0db0*/  ISETP.NE.U32.AND P0, PT, R2, 0x1, PT ;  /* 0x000000010200780c */ /* 0x000fe20003f05070 */
[----:B------:R0:W-:Y:S03]  /*0dc0*/  STL.64 [R1+0x10], R4 ;  /* 0x0000100401007387 */ /* 0x0001e60000100a00 */
[----:B------:R-:W-:Y:S01]  /*0dd0*/  ISETP.NE.AND.EX P0, PT, RZ, RZ, PT, P0 ;  /* 0x000000ffff00720c */ /* 0x000fe20003f05300 */
[----:B------:R0:W-:-:S12]  /*0de0*/  STL [R1+0x4], R3 ;  /* 0x0000040301007387 */ /* 0x0001d80000100800 */
[----:B0-----:R-:W-:Y:S05]  /*0df0*/  @!P0 BRA `(.L_x_3) ;  /* 0x0000001400f08947 */ /* 0x001fea0003800000 */
[----:B------:R-:W-:Y:S01]  /*0e00*/  UMOV UR4, URZ ;  /* 0x000000ff00047c82 */ /* 0x000fe20008000000 */
[----:B------:R-:W-:Y:S01]  /*0e10*/  CS2R R2, SRZ ;  /* 0x0000000000027805 */ /* 0x000fe2000001ff00 */
[----:B------:R-:W-:Y:S01]  /*0e20*/  IMAD.MOV.U32 R4, RZ, RZ, RZ ;  /* 0x000000ffff047224 */ /* 0x000fe200078e00ff */
[----:B------:R-:W-:Y:S01]  /*0e30*/  CS2R R6, SRZ ;  /* 0x0000000000067805 */ /* 0x000fe2000001ff00 */
[----:B------:R-:W-:-:S07]  /*0e40*/  IMAD.U32 R5, RZ, RZ, UR4 ;  /* 0x00000004ff057e24 */ /* 0x000fce000f8e00ff */
.L_x_7:
[----:B------:R-:W-:-:S06]  /*0e50*/  IMAD R13, R2, 0x4, R1 ;  /* 0x00000004020d7824 */ /* 0x000fcc00078e0201 */
[----:B------:R-:W5:Y:S01]  /*0e60*/  LDL R13, [R13+0x4] ;  /* 0x000004000d0d7983 */ /* 0x000f620000100800 */
[----:B------:R-:W-:-:S05]  /*0e70*/  UMOV UR4, URZ ;  /* 0x000000ff00047c82 */ /* 0x000fca0008000000 */
.L_x_6:
        /* <DEDUP_REMOVED lines=180> */
[----:B------:R0:W-:Y:S03]  /*19c0*/  STL [R1+0x4], R3 ;  /* 0x0000040301007387 */ /* 0x0001e60000100800 */
[----:B------:R-:W-:Y:S01]  /*19d0*/  ISETP.NE.AND.EX P0, PT, RZ, RZ, PT, P0 ;  /* 0x000000ffff00720c */ /* 0x000fe20003f05300 */
[----:B------:R0:W-:-:S12]  /*19e0*/  STL.64 [R1+0x10], R4 ;  /* 0x0000100401007387 */ /* 0x0001d80000100a00 */
[----:B0-----:R-:W-:Y:S05]  /*19f0*/  @P0 BRA `(.L_x_3) ;  /* 0x0000000800f00947 */ /* 0x001fea0003800000 */
[----:B------:R-:W-:Y:S01]  /*1a00*/  UMOV UR4, URZ ;  /* 0x000000ff00047c82 */ /* 0x000fe20008000000 */
[----:B------:R-:W-:Y:S01]  /*1a10*/  CS2R R2, SRZ ;  /* 0x0000000000027805 */ /* 0x000fe2000001ff00 */
[----:B------:R-:W-:Y:S01]  /*1a20*/  IMAD.MOV.U32 R4, RZ, RZ, RZ ;  /* 0x000000ffff047224 */ /* 0x000fe200078e00ff */
[----:B------:R-:W-:Y:S01]  /*1a30*/  CS2R R6, SRZ ;  /* 0x0000000000067805 */ /* 0x000fe2000001ff00 */
[----:B------:R-:W-:-:S07]  /*1a40*/  IMAD.U32 R5, RZ, RZ, UR4 ;  /* 0x00000004ff057e24 */ /* 0x000fce000f8e00ff */
.L_x_9:
[----:B------:R-:W-:-:S06]  /*1a50*/  IMAD R13, R2, 0x4, R1 ;  /* 0x00000004020d7824 */ /* 0x000fcc00078e0201 */
[----:B------:R-:W5:Y:S01]  /*1a60*/  LDL R13, [R13+0x4] ;  /* 0x000004000d0d7983 */ /* 0x000f620000100800 */
[----:B------:R-:W-:-:S05]  /*1a70*/  UMOV UR4, URZ ;  /* 0x000000ff00047c82 */ /* 0x000fca0008000000 */
.L_x_8:
        /* <DEDUP_REMOVED lines=177> */
[----:B------:R0:W-:Y:S04]  /*2590*/  STL.64 [R1+0x8], R6 ;  /* 0x0000080601007387 */ /* 0x0001e80000100a00 */
[----:B------:R0:W-:Y:S04]  /*25a0*/  STL [R1+0x4], R3 ;  /* 0x0000040301007387 */ /* 0x0001e80000100800 */
[----:B------:R0:W-:Y:S02]  /*25b0*/  STL.64 [R1+0x10], R4 ;  /* 0x0000100401007387 */ /* 0x0001e40000100a00 */
.L_x_3:
[----:B------:R-:W-:Y:S05]  /*25c0*/  BSYNC.RECONVERGENT B1 ;  /* 0x0000000000017941 */ /* 0x000fea0003800200 */
.L_x_2:
[C---:B------:R-:W-:Y:S01]  /*25d0*/  ISETP.GT.U32.AND P0, PT, R11.reuse, 0x3, PT ;  /* 0x000000030b00780c */ /* 0x040fe20003f04070 */
[----:B------:R-:W-:Y:S01]  /*25e0*/  VIADD R10, R10, 0x1 ;  /* 0x000000010a0a7836 */ /* 0x000fe20000000000 */
[--C-:B------:R-:W-:Y:S02]  /*25f0*/  SHF.R.U64 R11, R11, 0x2, R12.reuse ;  /* 0x000000020b0b7819 */ /* 0x100fe4000000120c */
[----:B------:R-:W-:Y:S02]  /*2600*/  ISETP.GT.U32.AND.EX P0, PT, R12, RZ, PT, P0 ;  /* 0x000000ff0c00720c */ /* 0x000fe40003f04100 */
[----:B------:R-:W-:-:S11]  /*2610*/  SHF.R.U32.HI R12, RZ, 0x2, R12 ;  /* 0x00000002ff0c7819 */ /* 0x000fd6000001160c */
[----:B------:R-:W-:Y:S05]  /*2620*/  @P0 BRA `(.L_x_10) ;  /* 0xffffffd800e00947 */ /* 0x000fea000383ffff */
.L_x_1:
[----:B------:R-:W-:Y:S05]  /*2630*/  BSYNC.RECONVERGENT B0 ;  /* 0x0000000000007941 */ /* 0x000fea0003800200 */
.L_x_0:
[----:B------:R-:W2:Y:S02]  /*2640*/  LDCU.64 UR4, c[0x0][0x390] ;  /* 0x00007200ff0477ac */ /* 0x000ea40008000a00 */
[----:B--2---:R-:W-:-:S06]  /*2650*/  UIMAD UR4, UR5, UR4, URZ ;  /* 0x00000004050472a4 */ /* 0x004fcc000f8e02ff */
[----:B------:R-:W-:-:S04]  /*2660*/  ISETP.GE.AND P0, PT, R0, UR4, PT ;  /* 0x0000000400007c0c */ /* 0x000fc8000bf06270 */
[----:B------:R-:W-:-:S13]  /*2670*/  ISETP.LT.OR P0, PT, R0, RZ, P0 ;  /* 0x000000ff0000720c */ /* 0x000fda0000701670 */
[----:B------:R-:W-:Y:S05]  /*2680*/  @P0 EXIT ;  /* 0x000000000000094d */ /* 0x000fea0003800000 */
[----:B------:R-:W2:Y:S01]  /*2690*/  LDC.64 R8, c[0x0][0x398] ;  /* 0x0000e600ff087b82 */ /* 0x000ea20000000a00 */
[----:B-1----:R-:W-:-:S04]  /*26a0*/  SHF.R.U32.HI R2, RZ, 0x2, R3 ;  /* 0x00000002ff027819 */ /* 0x002fc80000011603 */
[----:B0-----:R-:W-:-:S03]  /*26b0*/  LOP3.LUT R4, R2, R3, RZ, 0x3c, !PT ;  /* 0x0000000302047212 */ /* 0x001fc600078e3cff */
[----:B------:R-:W0:Y:S08]  /*26c0*/  LDC.64 R6, c[0x0][0x380] ;  /* 0x0000e000ff067b82 */ /* 0x000e300000000a00 */
[----:B------:R-:W1:Y:S01]  /*26d0*/  LDC.64 R2, c[0x0][0x388] ;  /* 0x0000e200ff027b82 */ /* 0x000e620000000a00 */
[----:B--2---:R-:W-:Y:S01]  /*26e0*/  LOP3.LUT R10, R8, 0xaad26b49, RZ, 0x3c, !PT ;  /* 0xaad26b49080a7812 */ /* 0x004fe200078e3cff */
[----:B------:R-:W-:Y:S01]  /*26f0*/  IMAD.SHL.U32 R8, R4, 0x2, RZ ;  /* 0x0000000204087824 */ /* 0x000fe200078e00ff */
[----:B------:R-:W-:-:S03]  /*2700*/  LOP3.LUT R9, R9, 0xf7dcefdd, RZ, 0x3c, !PT ;  /* 0xf7dcefdd09097812 */ /* 0x000fc600078e3cff */
[----:B------:R-:W-:Y:S01]  /*2710*/  IMAD R10, R10, 0x4182bed5, RZ ;  /* 0x4182bed50a0a7824 */ /* 0x000fe200078e02ff */
[----:B------:R-:W-:Y:S01]  /*2720*/  LOP3.LUT R8, R4, R8, R5, 0x96, !PT ;  /* 0x0000000804087212 */ /* 0x000fe200078e9605 */
[----:B------:R-:W-:Y:S02]  /*2730*/  IMAD R9, R9, -0x658354e5, RZ ;  /* 0x9a7cab1b09097824 */ /* 0x000fe400078e02ff */
[----:B0-----:R-:W-:-:S03]  /*2740*/  IMAD.WIDE.U32 R6, R0, 0x4, R6 ;  /* 0x0000000400067825 */ /* 0x001fc600078e0006 */
[----:B------:R-:W-:-:S04]  /*2750*/  IADD3 R9, PT, PT, R10, 0x64f0c9, R9 ;  /* 0x0064f0c90a097810 */ /* 0x000fc80007ffe009 */
[----:B------:R-:W-:Y:S01]  /*2760*/  IADD3 R8, PT, PT, R9, 0x1, R8 ;  /* 0x0000000109087810 */ /* 0x000fe20007ffe008 */
[----:B-1----:R-:W-:-:S03]  /*2770*/  IMAD.WIDE.U32 R2, R0, 0x4, R2 ;  /* 0x0000000400027825 */ /* 0x002fc600078e0002 */
[----:B------:R-:W-:-:S04]  /*2780*/  LOP3.LUT P0, RZ, R8, 0x3, RZ, 0xc0, !PT ;  /* 0x0000000308ff7812 */ /* 0x000fc8000780c0ff */
[----:B------:R-:W-:-:S05]  /*2790*/  SEL R5, RZ, 0x1, P0 ;  /* 0x00000001ff057807 */ /* 0x000fca0000000000 */
[----:B------:R-:W-:Y:S04]  /*27a0*/  STG.E desc[UR6][R6.64], R5 ;  /* 0x0000000506007986 */ /* 0x000fe8000c101906 */
[----:B------:R-:W-:Y:S01]  /*27b0*/  STG.E desc[UR6][R2.64], RZ ;  /* 0x000000ff02007986 */ /* 0x000fe2000c101906 */
[----:B------:R-:W-:Y:S05]  /*27c0*/  EXIT ;  /* 0x000000000000794d */ /* 0x000fea0003800000 */
.L_x_11:
[----:B------:R-:W-:-:S00]  /*27d0*/  BRA `(.L_x_11) ;  /* 0xfffffffc00fc7947 */ /* 0x000fc0000383ffff */
[----:B------:R-:W-:-:S00]  /*27e0*/  NOP ;  /* 0x0000000000007918 */ /* 0x000fc00000000000 */
        /* <DEDUP_REMOVED lines=9> */
.L_x_23:


//--------------------- .text._Z13kernel_updatePiS_ii --------------------------
	.section	.text._Z13kernel_updatePiS_ii,"ax",@progbits
	.align	128
        .global         _Z13kernel_updatePiS_ii
        .type           _Z13kernel_updatePiS_ii,@function
        .size           _Z13kernel_updatePiS_ii,(.L_x_24 - _Z13kernel_updatePiS_ii)
        .other          _Z13kernel_updatePiS_ii,@"STO_CUDA_ENTRY STV_DEFAULT"
_Z13kernel_updatePiS_ii:
.text._Z13kernel_updatePiS_ii:
[----:B------:R-:W-:Y:S01]  /*0000*/  LDC R1, c[0x0][0x37c] ;  /* 0x0000df00ff017b82 */ /* 0x000fe20000000800 */
[----:B------:R-:W0:Y:S07]  /*0010*/  S2R R3, SR_TID.X ;  /* 0x0000000000037919 */ /* 0x000e2e0000002100 */
[----:B------:R-:W0:Y:S08]  /*0020*/  S2UR UR4, SR_CTAID.X ;  /* 0x00000000000479c3 */ /* 0x000e300000002500 */
[----:B------:R-:W0:Y:S08]  /*0030*/  LDC R0, c[0x0][0x360] ;  /* 0x0000d800ff007b82 */ /* 0x000e300000000800 */
[----:B------:R-:W1:Y:S01]  /*0040*/  LDC.64 R4, c[0x0][0x390] ;  /* 0x0000e400ff047b82 */ /* 0x000e620000000a00 */
[----:B0-----:R-:W-:-:S02]  /*0050*/  IMAD R0, R0, UR4, R3 ;  /* 0x0000000400007c24 */ /* 0x001fc4000f8e0203 */
[----:B-1----:R-:W-:-:S05]  /*0060*/  IMAD R10, R5, R4, RZ ;  /* 0x00000004050a7224 */ /* 0x002fca00078e02ff */
[----:B------:R-:W-:-:S04]  /*0070*/  ISETP.GE.AND P0, PT, R0, R10, PT ;  /* 0x0000000a0000720c */ /* 0x000fc80003f06270 */
[----:B------:R-:W-:-:S13]  /*0080*/  ISETP.LT.OR P0, PT, R0, RZ, P0 ;  /* 0x000000ff0000720c */ /* 0x000fda0000701670 */
[----:B------:R-:W-:Y:S05]  /*0090*/  @P0 EXIT ;  /* 0x000000000000094d */ /* 0x000fea0003800000 */
[----:B------:R-:W-:Y:S01]  /*00a0*/  IABS R7, R5 ;  /* 0x0000000500077213 */ /* 0x000fe20000000000 */
[----:B------:R-:W-:Y:S01]  /*00b0*/  VIADD R4, R4, 0xffffffff ;  /* 0xffffffff04047836 */ /* 0x000fe20000000000 */
[----:B------:R-:W0:Y:S01]  /*00c0*/  LDCU.64 UR4, c[0x0][0x358] ;  /* 0x00006b00ff0477ac */ /* 0x000e220008000a00 */
[----:B------:R-:W-:Y:S01]  /*00d0*/  BSSY.RECONVERGENT B0, `(.L_x_12) ;  /* 0x00000e3000007945 */ /* 0x000fe20003800200 */
[----:B------:R-:W1:Y:S08]  /*00e0*/  I2F.RP R6, R7 ;  /* 0x0000000700067306 */ /* 0x000e700000209400 */
[----:B-1----:R-:W1:Y:S02]  /*00f0*/  MUFU.RCP R6, R6 ;  /* 0x0000000600067308 */ /* 0x002e640000001000 */
[----:B-1----:R-:W-:-:S06]  /*0100*/  IADD3 R2, PT, PT, R6, 0xffffffe, RZ ;  /* 0x0ffffffe06027810 */ /* 0x002fcc0007ffe0ff */
[----:B------:R1:W2:Y:S02]  /*0110*/  F2I.FTZ.U32.TRUNC.NTZ R3, R2 ;  /* 0x0000000200037305 */ /* 0x0002a4000021f000 */
[----:B-1----:R-:W-:Y:S02]  /*0120*/  HFMA2 R2, -RZ, RZ, 0, 0 ;  /* 0x00000000ff027431 */ /* 0x002fe400000001ff */
[----:B--2---:R-:W-:-:S04]  /*0130*/  IMAD.MOV R8, RZ, RZ, -R3 ;  /* 0x000000ffff087224 */ /* 0x004fc800078e0a03 */
[----:B------:R-:W-:Y:S01]  /*0140*/  IMAD R9, R8, R7, RZ ;  /* 0x0000000708097224 */ /* 0x000fe200078e02ff */
[----:B------:R-:W-:-:S03]  /*0150*/  IABS R8, R0 ;  /* 0x0000000000087213 */ /* 0x000fc60000000000 */
[----:B------:R-:W-:Y:S01]  /*0160*/  IMAD.HI.U32 R3, R3, R9, R2 ;  /* 0x0000000903037227 */ /* 0x000fe200078e0002 */
[----:B------:R-:W-:-:S04]  /*0170*/  LOP3.LUT R2, R0, R5, RZ, 0x3c, !PT ;  /* 0x0000000500027212 */ /* 0x000fc800078e3cff */
[----:B------:R-:W-:Y:S01]  /*0180*/  ISETP.GE.AND P1, PT, R2, RZ, PT ;  /* 0x000000ff0200720c */ /* 0x000fe20003f26270 */
[----:B------:R-:W-:-:S04]  /*0190*/  IMAD.HI.U32 R3, R3, R8, RZ ;  /* 0x0000000803037227 */ /* 0x000fc800078e00ff */
[----:B------:R-:W-:-:S04]  /*01a0*/  IMAD.MOV R6, RZ, RZ, -R3 ;  /* 0x000000ffff067224 */ /* 0x000fc800078e0a03 */
[----:B------:R-:W-:-:S05]  /*01b0*/  IMAD R6, R7, R6, R8 ;  /* 0x0000000607067224 */ /* 0x000fca00078e0208 */
[----:B------:R-:W-:-:S13]  /*01c0*/  ISETP.GT.U32.AND P2, PT, R7, R6, PT ;  /* 0x000000060700720c */ /* 0x000fda0003f44070 */
[-C--:B------:R-:W-:Y:S01]  /*01d0*/  @!P2 IADD3 R6, PT, PT, R6, -R7.reuse, RZ ;  /* 0x800000070606a210 */ /* 0x080fe20007ffe0ff */
[----:B------:R-:W-:Y:S01]  /*01e0*/  @!P2 VIADD R3, R3, 0x1 ;  /* 0x000000010303a836 */ /* 0x000fe20000000000 */
[----:B------:R-:W-:Y:S02]  /*01f0*/  ISETP.NE.AND P2, PT, R5, RZ, PT ;  /* 0x000000ff0500720c */ /* 0x000fe40003f45270 */
[----:B------:R-:W-:-:S13]  /*0200*/  ISETP.GE.U32.AND P0, PT, R6, R7, PT ;  /* 0x000000070600720c */ /* 0x000fda0003f06070 */
[----:B------:R-:W-:-:S05]  /*0210*/  @P0 IADD3 R3, PT, PT, R3, 0x1, RZ ;  /* 0x0000000103030810 */ /* 0x000fca0007ffe0ff */
[----:B------:R-:W-:-:S05]  /*0220*/  IMAD.MOV.U32 R16, RZ, RZ, R3 ;  /* 0x000000ffff107224 */ /* 0x000fca00078e0003 */
[----:B------:R-:W-:Y:S02]  /*0230*/  @!P1 IADD3 R16, PT, PT, -R16, RZ, RZ ;  /* 0x000000ff10109210 */ /* 0x000fe40007ffe1ff */
[----:B------:R-:W-:-:S04]  /*0240*/  @!P2 LOP3.LUT R16, RZ, R5, RZ, 0x33, !PT ;  /* 0x00000005ff10a212 */ /* 0x000fc800078e33ff */
[C---:B------:R-:W-:Y:S01]  /*0250*/  ISETP.GE.AND P0, PT, R16.reuse, R4, PT ;  /* 0x000000041000720c */ /* 0x040fe20003f06270 */
[----:B------:R-:W-:-:S05]  /*0260*/  IMAD R11, R16, R5, RZ ;  /* 0x00000005100b7224 */ /* 0x000fca00078e02ff */
[----:B------:R-:W-:-:S07]  /*0270*/  IADD3 R8, PT, PT, R0, -R11, RZ ;  /* 0x8000000b00087210 */ /* 0x000fce0007ffe0ff */
[----:B0-----:R-:W-:Y:S05]  /*0280*/  @!P0 BRA `(.L_x_13) ;  /* 0x0000000400148947 */ /* 0x001fea0003800000 */
[----:B------:R-:W-:-:S13]  /*0290*/  ISETP.NE.AND P0, PT, R8, RZ, PT ;  /* 0x000000ff0800720c */ /* 0x000fda0003f05270 */
[----:B------:R-:W-:Y:S05]  /*02a0*/  @P0 BRA `(.L_x_14) ;  /* 0x0000000000540947 */ /* 0x000fea0003800000 */
[----:B------:R-:W0:Y:S01]  /*02b0*/  LDCU.64 UR6, c[0x0][0x380] ;  /* 0x00007000ff0677ac */ /* 0x000e220008000a00 */
[----:B------:R-:W-:Y:S02]  /*02c0*/  VIADD R4, R16, 0xffffffff ;  /* 0xffffffff10047836 */ /* 0x000fe40000000000 */
[----:B------:R-:W1:Y:S02]  /*02d0*/  LDC.64 R16, c[0x0][0x380] ;  /* 0x0000e000ff107b82 */ /* 0x000e640000000a00 */
[----:B------:R-:W-:Y:S01]  /*02e0*/  IMAD R15, R4, R5, RZ ;  /* 0x00000005040f7224 */ /* 0x000fe200078e02ff */
[----:B0-----:R-:W-:Y:S01]  /*02f0*/  MOV R2, UR6 ;  /* 0x0000000600027c02 */ /* 0x001fe20008000f00 */
[----:B------:R-:W-:-:S04]  /*0300*/  IMAD.U32 R3, RZ, RZ, UR7 ;  /* 0x00000007ff037e24 */ /* 0x000fc8000f8e00ff */
[----:B------:R-:W-:-:S04]  /*0310*/  IMAD.WIDE R14, R15, 0x4, R2 ;  /* 0x000000040f0e7825 */ /* 0x000fc800078e0202 */
[--C-:B------:R-:W-:Y:S01]  /*0320*/  IMAD.WIDE R12, R11, 0x4, R2.reuse ;  /* 0x000000040b0c7825 */ /* 0x100fe200078e0202 */
[----:B------:R-:W2:Y:S04]  /*0330*/  LDG.E R19, desc[UR4][R14.64] ;  /* 0x000000040e137981 */ /* 0x000ea8000c1e1900 */
[----:B------:R-:W2:Y:S04]  /*0340*/  LDG.E R10, desc[UR4][R14.64+0x4] ;  /* 0x000004040e0a7981 */ /* 0x000ea8000c1e1900 */
[----:B------:R-:W2:Y:S04]  /*0350*/  LDG.E R8, desc[UR4][R12.64+-0x4] ;  /* 0xfffffc040c087981 */ /* 0x000ea8000c1e1900 */
[----:B------:R-:W3:Y:S04]  /*0360*/  LDG.E R21, desc[UR4][R12.64+0x4] ;  /* 0x000004040c157981 */ /* 0x000ee8000c1e1900 */
[----:B-1----:R0:W5:Y:S04]  /*0370*/  LDG.E R9, desc[UR4][R16.64+0x4] ;  /* 0x0000040410097981 */ /* 0x002168000c1e1900 */
[----:B------:R0:W5:Y:S01]  /*0380*/  LDG.E R4, desc[UR4][R16.64] ;  /* 0x0000000410047981 */ /* 0x000162000c1e1900 */
[----:B------:R-:W-:Y:S01]  /*0390*/  IMAD.WIDE R6, R5, 0x4, R2 ;  /* 0x0000000405067825 */ /* 0x000fe200078e0202 */
[----:B------:R-:W-:-:S02]  /*03a0*/  IADD3 R11, PT, PT, R11, R5, RZ ;  /* 0x000000050b0b7210 */ /* 0x000fc40007ffe0ff */
[----:B------:R-:W-:-:S04]  /*03b0*/  IADD3 R6, P0, PT, R6, -0x4, RZ ;  /* 0xfffffffc06067810 */ /* 0x000fc80007f1e0ff */
[----:B------:R-:W-:Y:S02]  /*03c0*/  IADD3.X R7, PT, PT, R7, -0x1, RZ, P0, !PT ;  /* 0xffffffff07077810 */ /* 0x000fe400007fe4ff */
[----:B--2---:R-:W-:-:S05]  /*03d0*/  IADD3 R8, PT, PT, R10, R19, R8 ;  /* 0x000000130a087210 */ /* 0x004fca0007ffe008 */
[----:B---3--:R-:W-:Y:S01]  /*03e0*/  IMAD.IADD R8, R8, 0x1, R21 ;  /* 0x0000000108087824 */ /* 0x008fe200078e0215 */
[----:B0-----:R-:W-:Y:S06]  /*03f0*/  BRA `(.L_x_15) ;  /* 0x0000000800c07947 */ /* 0x001fec0003800000 */
.L_x_14:
[----:B------:R-:W-:-:S04]  /*0400*/  IADD3 R3, PT, PT, R5, -0x1, RZ ;  /* 0xffffffff05037810 */ /* 0x000fc80007ffe0ff */
[----:B------:R-:W-:-:S13]  /*0410*/  ISETP.GE.AND P0, PT, R8, R3, PT ;  /* 0x000000030800720c */ /* 0x000fda0003f06270 */
[----:B------:R-:W-:Y:S05]  /*0420*/  @!P0 BRA `(.L_x_16) ;  /* 0x00000000005c8947 */ /* 0x000fea0003800000 */
[----:B------:R-:W0:Y:S01]  /*0430*/  LDCU.64 UR6, c[0x0][0x380] ;  /* 0x00007000ff0677ac */ /* 0x000e220008000a00 */
[----:B------:R-:W-:Y:S01]  /*0440*/  VIADD R16, R16, 0xffffffff ;  /* 0xffffffff10107836 */ /* 0x000fe20000000000 */
[----:B------:R-:W1:Y:S03]  /*0450*/  LDC.64 R12, c[0x0][0x380] ;  /* 0x0000e000ff0c7b82 */ /* 0x000e660000000a00 */
[----:B------:R-:W-:-:S05]  /*0460*/  IMAD R11, R16, R5, RZ ;  /* 0x00000005100b7224 */ /* 0x000fca00078e02ff */
[----:B------:R-:W-:Y:S02]  /*0470*/  IADD3 R20, PT, PT, R8, R11, RZ ;  /* 0x0000000b08147210 */ /* 0x000fe40007ffe0ff */
[----:B0-----:R-:W-:Y:S01]  /*0480*/  MOV R2, UR6 ;  /* 0x0000000600027c02 */ /* 0x001fe20008000f00 */
[----:B------:R-:W-:-:S04]  /*0490*/  IMAD.U32 R3, RZ, RZ, UR7 ;  /* 0x00000007ff037e24 */ /* 0x000fc8000f8e00ff */
[--C-:B------:R-:W-:Y:S01]  /*04a0*/  IMAD.WIDE R10, R11, 0x4, R2.reuse ;  /* 0x000000040b0a7825 */ /* 0x100fe200078e0202 */
[----:B-1----:R-:W5:Y:S03]  /*04b0*/  LDG.E R9, desc[UR4][R12.64] ;  /* 0x000000040c097981 */ /* 0x002f66000c1e1900 */
[----:B------:R-:W-:Y:S01]  /*04c0*/  IMAD.WIDE R14, R20, 0x4, R2 ;  /* 0x00000004140e7825 */ /* 0x000fe200078e0202 */
[----:B------:R0:W2:Y:S03]  /*04d0*/  LDG.E R23, desc[UR4][R10.64] ;  /* 0x000000040a177981 */ /* 0x0000a6000c1e1900 */
[----:B------:R-:W-:Y:S01]  /*04e0*/  IMAD.WIDE R16, R5, 0x4, R10 ;  /* 0x0000000405107825 */ /* 0x000fe200078e020a */
[----:B------:R-:W2:Y:S04]  /*04f0*/  LDG.E R21, desc[UR4][R14.64+-0x4] ;  /* 0xfffffc040e157981 */ /* 0x000ea8000c1e1900 */
[----:B------:R-:W2:Y:S01]  /*0500*/  LDG.E R22, desc[UR4][R14.64] ;  /* 0x000000040e167981 */ /* 0x000ea2000c1e1900 */
[----:B------:R-:W-:-:S03]  /*0510*/  IMAD.WIDE.U32 R18, R8, 0x4, R2 ;  /* 0x0000000408127825 */ /* 0x000fc600078e0002 */
[----:B------:R-:W3:Y:S04]  /*0520*/  LDG.E R16, desc[UR4][R16.64] ;  /* 0x0000000410107981 */ /* 0x000ee8000c1e1900 */
[----:B------:R1:W5:Y:S01]  /*0530*/  LDG.E R4, desc[UR4][R18.64] ;  /* 0x0000000412047981 */ /* 0x000362000c1e1900 */
[----:B------:R-:W-:Y:S01]  /*0540*/  VIADD R7, R8, 0xffffffff ;  /* 0xffffffff08077836 */ /* 0x000fe20000000000 */
[----:B0-----:R-:W-:-:S03]  /*0550*/  IADD3 R11, PT, PT, R20, R5, RZ ;  /* 0x00000005140b7210 */ /* 0x001fc60007ffe0ff */
[----:B------:R-:W-:Y:S01]  /*0560*/  IMAD.WIDE.U32 R6, R7, 0x4, R2 ;  /* 0x0000000407067825 */ /* 0x000fe200078e0002 */
[----:B--2---:R-:W-:-:S05]  /*0570*/  IADD3 R21, PT, PT, R23, R22, R21 ;  /* 0x0000001617157210 */ /* 0x004fca0007ffe015 */
[----:B---3--:R-:W-:Y:S01]  /*0580*/  IMAD.IADD R8, R21, 0x1, R16 ;  /* 0x0000000115087824 */ /* 0x008fe200078e0210 */
[----:B-1----:R-:W-:Y:S06]  /*0590*/  BRA `(.L_x_15) ;  /* 0x0000000800587947 */ /* 0x002fec0003800000 */
.L_x_16:
[----:B------:R-:W0:Y:S01]  /*05a0*/  LDCU.64 UR6, c[0x0][0x380] ;  /* 0x00007000ff0677ac */ /* 0x000e220008000a00 */
[----:B------:R-:W-:-:S05]  /*05b0*/  IADD3 R11, PT, PT, R16, -0x1, RZ ;  /* 0xffffffff100b7810 */ /* 0x000fca0007ffe0ff */
[----:B------:R-:W-:Y:S01]  /*05c0*/  IMAD R11, R11, R5, R8 ;  /* 0x000000050b0b7224 */ /* 0x000fe200078e0208 */
[----:B0-----:R-:W-:Y:S01]  /*05d0*/  MOV R3, UR7 ;  /* 0x0000000700037c02 */ /* 0x001fe20008000f00 */
[----:B------:R-:W-:-:S04]  /*05e0*/  IMAD.U32 R2, RZ, RZ, UR6 ;  /* 0x00000006ff027e24 */ /* 0x000fc8000f8e00ff */
[----:B------:R-:W-:-:S05]  /*05f0*/  IMAD.WIDE R12, R11, 0x4, R2 ;  /* 0x000000040b0c7825 */ /* 0x000fca00078e0202 */
[----:B------:R-:W2:Y:S01]  /*0600*/  LDG.E R10, desc[UR4][R12.64+-0x4] ;  /* 0xfffffc040c0a7981 */ /* 0x000ea2000c1e1900 */
[----:B------:R-:W-:-:S03]  /*0610*/  IMAD.WIDE R14, R5, 0x4, R12 ;  /* 0x00000004050e7825 */ /* 0x000fc600078e020c */
[----:B------:R-:W2:Y:S04]  /*0620*/  LDG.E R19, desc[UR4][R12.64] ;  /* 0x000000040c137981 */ /* 0x000ea8000c1e1900 */
[----:B------:R-:W2:Y:S01]  /*0630*/  LDG.E R18, desc[UR4][R12.64+0x4] ;  /* 0x000004040c127981 */ /* 0x000ea2000c1e1900 */
[----:B------:R-:W-:-:S03]  /*0640*/  IMAD.WIDE.U32 R16, R8, 0x4, R2 ;  /* 0x0000000408107825 */ /* 0x000fc600078e0002 */
[----:B------:R-:W3:Y:S04]  /*0650*/  LDG.E R15, desc[UR4][R14.64+0x4] ;  /* 0x000004040e0f7981 */ /* 0x000ee8000c1e1900 */
[----:B------:R0:W5:Y:S04]  /*0660*/  LDG.E R9, desc[UR4][R16.64+0x4] ;  /* 0x0000040410097981 */ /* 0x000168000c1e1900 */
[----:B------:R0:W5:Y:S01]  /*0670*/  LDG.E R4, desc[UR4][R16.64] ;  /* 0x0000000410047981 */ /* 0x000162000c1e1900 */
[----:B------:R-:W-:Y:S01]  /*0680*/  VIADD R7, R8, 0xffffffff ;  /* 0xffffffff08077836 */ /* 0x000fe20000000000 */
[----:B------:R-:W-:-:S03]  /*0690*/  IADD3 R11, PT, PT, R11, R5, RZ ;  /* 0x000000050b0b7210 */ /* 0x000fc60007ffe0ff */
[----:B------:R-:W-:Y:S01]  /*06a0*/  IMAD.WIDE.U32 R6, R7, 0x4, R2 ;  /* 0x0000000407067825 */ /* 0x000fe200078e0002 */
[----:B--2---:R-:W-:-:S05]  /*06b0*/  IADD3 R10, PT, PT, R18, R19, R10 ;  /* 0x00000013120a7210 */ /* 0x004fca0007ffe00a */
[----:B---3--:R-:W-:Y:S01]  /*06c0*/  IMAD.IADD R8, R10, 0x1, R15 ;  /* 0x000000010a087824 */ /* 0x008fe200078e020f */
[----:B0-----:R-:W-:Y:S06]  /*06d0*/  BRA `(.L_x_15) ;  /* 0x0000000800087947 */ /* 0x001fec0003800000 */
.L_x_13:
[----:B------:R-:W-:-:S13]  /*06e0*/  ISETP.GT.AND P0, PT, R16, RZ, PT ;  /* 0x000000ff1000720c */ /* 0x000fda0003f04270 */
[----:B------:R-:W-:Y:S05]  /*06f0*/  @P0 BRA `(.L_x_17) ;  /* 0x0000000000f80947 */ /* 0x000fea0003800000 */
[----:B------:R-:W-:Y:S02]  /*0700*/  ISETP.NE.AND P0, PT, R8, RZ, PT ;  /* 0x000000ff0800720c */ /* 0x000fe40003f05270 */
[----:B------:R-:W-:-:S11]  /*0710*/  IADD3 R7, PT, PT, R5, -0x1, RZ ;  /* 0xffffffff05077810 */ /* 0x000fd60007ffe0ff */
[----:B------:R-:W-:Y:S05]  /*0720*/  @P0 BRA `(.L_x_18) ;  /* 0x00000000004c0947 */ /* 0x000fea0003800000 */
[----:B------:R-:W0:Y:S01]  /*0730*/  LDCU.64 UR6, c[0x0][0x380] ;  /* 0x00007000ff0677ac */ /* 0x000e220008000a00 */
[----:B------:R-:W-:Y:S02]  /*0740*/  IADD3 R15, PT, PT, R10, -R5, RZ ;  /* 0x800000050a0f7210 */ /* 0x000fe40007ffe0ff */
[----:B0-----:R-:W-:Y:S01]  /*0750*/  MOV R2, UR6 ;  /* 0x0000000600027c02 */ /* 0x001fe20008000f00 */
[----:B------:R-:W-:-:S04]  /*0760*/  IMAD.U32 R3, RZ, RZ, UR7 ;  /* 0x00000007ff037e24 */ /* 0x000fc8000f8e00ff */
[----:B------:R-:W-:-:S04]  /*0770*/  IMAD.WIDE R12, R10, 0x4, R2 ;  /* 0x000000040a0c7825 */ /* 0x000fc800078e0202 */
[--C-:B------:R-:W-:Y:S02]  /*0780*/  IMAD.WIDE R14, R15, 0x4, R2.reuse ;  /* 0x000000040f0e7825 */ /* 0x100fe400078e0202 */
[----:B------:R-:W2:Y:S02]  /*0790*/  LDG.E R12, desc[UR4][R12.64+-0x4] ;  /* 0xfffffc040c0c7981 */ /* 0x000ea4000c1e1900 */
[----:B------:R-:W-:Y:S02]  /*07a0*/  IMAD.WIDE R18, R11, 0x4, R2 ;  /* 0x000000040b127825 */ /* 0x000fe400078e0202 */
[----:B------:R-:W2:Y:S04]  /*07b0*/  LDG.E R21, desc[UR4][R14.64] ;  /* 0x000000040e157981 */ /* 0x000ea8000c1e1900 */
[----:B------:R-:W2:Y:S01]  /*07c0*/  LDG.E R8, desc[UR4][R14.64+0x4] ;  /* 0x000004040e087981 */ /* 0x000ea2000c1e1900 */
[----:B------:R-:W-:-:S03]  /*07d0*/  IMAD.WIDE R16, R5, 0x4, R18 ;  /* 0x0000000405107825 */ /* 0x000fc600078e0212 */
[----:B------:R-:W3:Y:S04]  /*07e0*/  LDG.E R23, desc[UR4][R18.64+0x4] ;  /* 0x0000040412177981 */ /* 0x000ee8000c1e1900 */
[----:B------:R0:W5:Y:S04]  /*07f0*/  LDG.E R9, desc[UR4][R16.64+0x4] ;  /* 0x0000040410097981 */ /* 0x000168000c1e1900 */
[----:B------:R0:W5:Y:S01]  /*0800*/  LDG.E R4, desc[UR4][R16.64] ;  /* 0x0000000410047981 */ /* 0x000162000c1e1900 */
[----:B------:R-:W-:Y:S01]  /*0810*/  IMAD.WIDE R6, R7, 0x4, R16 ;  /* 0x0000000407067825 */ /* 0x000fe200078e0210 */
[----:B------:R-:W-:-:S02]  /*0820*/  IADD3 R11, PT, PT, R11, R5, RZ ;  /* 0x000000050b0b7210 */ /* 0x000fc40007ffe0ff */
[----:B--2---:R-:W-:-:S05]  /*0830*/  IADD3 R8, PT, PT, R8, R21, R12 ;  /* 0x0000001508087210 */ /* 0x004fca0007ffe00c */
[----:B---3--:R-:W-:Y:S01]  /*0840*/  IMAD.IADD R8, R23, 0x1, R8 ;  /* 0x0000000117087824 */ /* 0x008fe200078e0208 */
[----:B0-----:R-:W-:Y:S06]  /*0850*/  BRA `(.L_x_15) ;  /* 0x0000000400a87947 */ /* 0x001fec0003800000 */
.L_x_18:
[----:B------:R-:W0:Y:S01]  /*0860*/  LDCU.64 UR6, c[0x0][0x380] ;  /* 0x00007000ff0677ac */ /* 0x000e220008000a00 */
[----:B------:R-:W-:-:S13]  /*0870*/  ISETP.GE.AND P1, PT, R8, R7, PT ;  /* 0x000000070800720c */ /* 0x000fda0003f26270 */
[----:B0-----:R-:W-:Y:S02]  /*0880*/  @P1 MOV R2, UR6 ;  /* 0x0000000600021c02 */ /* 0x001fe40008000f00 */
[----:B------:R-:W-:-:S03]  /*0890*/  @P1 MOV R3, UR7 ;  /* 0x0000000700031c02 */ /* 0x000fc60008000f00 */
[----:B------:R-:W-:-:S04]  /*08a0*/  @P1 IMAD.WIDE R12, R11, 0x4, R2 ;  /* 0x000000040b0c1825 */ /* 0x000fc800078e0202 */
[----:B------:R-:W-:-:S04]  /*08b0*/  @P1 IMAD.WIDE R14, R5, 0x4, R12 ;  /* 0x00000004050e1825 */ /* 0x000fc800078e020c */
[----:B------:R-:W-:Y:S01]  /*08c0*/  @P1 IMAD.IADD R23, R10, 0x1, -R5 ;  /* 0x000000010a171824 */ /* 0x000fe200078e0a05 */
[----:B------:R-:W5:Y:S01]  /*08d0*/  @P1 LDG.E R9, desc[UR4][R14.64] ;  /* 0x000000040e091981 */ /* 0x000f62000c1e1900 */
[C---:B------:R-:W-:Y:S01]  /*08e0*/  @P1 IMAD.WIDE.U32 R6, R8.reuse, 0x4, R14 ;  /* 0x0000000408061825 */ /* 0x040fe200078e000e */
[C---:B------:R-:W-:Y:S02]  /*08f0*/  @!P1 IADD3 R17, PT, PT, R8.reuse, -R5, R10 ;  /* 0x8000000508119210 */ /* 0x040fe40007ffe00a */
[----:B------:R-:W-:Y:S01]  /*0900*/  @P1 MOV R11, R0 ;  /* 0x00000000000b1202 */ /* 0x000fe20000000f00 */
[----:B------:R-:W2:Y:S04]  /*0910*/  @P1 LDG.E R13, desc[UR4][R12.64] ;  /* 0x000000040c0d1981 */ /* 0x000ea8000c1e1900 */
[----:B------:R0:W5:Y:S01]  /*0920*/  @P1 LDG.E R4, desc[UR4][R6.64] ;  /* 0x0000000406041981 */ /* 0x000162000c1e1900 */
[----:B------:R-:W-:Y:S01]  /*0930*/  @P1 IADD3 R21, PT, PT, R8, R23, RZ ;  /* 0x0000001708151210 */ /* 0x000fe20007ffe0ff */
[----:B------:R-:W-:-:S04]  /*0940*/  @P1 IMAD.WIDE R22, R23, 0x4, R2 ;  /* 0x0000000417161825 */ /* 0x000fc800078e0202 */
[----:B------:R-:W-:Y:S01]  /*0950*/  @P1 IMAD.WIDE R20, R21, 0x4, R2 ;  /* 0x0000000415141825 */ /* 0x000fe200078e0202 */
[----:B------:R-:W-:Y:S01]  /*0960*/  @!P1 MOV R3, UR7 ;  /* 0x0000000700039c02 */ /* 0x000fe20008000f00 */
[----:B------:R-:W3:Y:S02]  /*0970*/  @P1 LDG.E R22, desc[UR4][R22.64] ;  /* 0x0000000416161981 */ /* 0x000ee4000c1e1900 */
[----:B------:R-:W-:Y:S02]  /*0980*/  @!P1 IMAD.U32 R2, RZ, RZ, UR6 ;  /* 0x00000006ff029e24 */ /* 0x000fe4000f8e00ff */
[----:B------:R-:W-:Y:S01]  /*0990*/  @!P1 IMAD R11, R16, R5, R8 ;  /* 0x00000005100b9224 */ /* 0x000fe200078e0208 */
[----:B------:R-:W3:Y:S01]  /*09a0*/  @P1 LDG.E R25, desc[UR4][R20.64] ;  /* 0x0000000414191981 */ /* 0x000ee2000c1e1900 */
[----:B------:R-:W-:-:S03]  /*09b0*/  @!P1 IMAD.WIDE R14, R17, 0x4, R2 ;  /* 0x00000004110e9825 */ /* 0x000fc600078e0202 */
[----:B------:R-:W3:Y:S01]  /*09c0*/  @P1 LDG.E R8, desc[UR4][R20.64+-0x4] ;  /* 0xfffffc0414081981 */ /* 0x000ee2000c1e1900 */
[----:B------:R-:W-:-:S03]  /*09d0*/  @!P1 IMAD.WIDE R18, R11, 0x4, R2 ;  /* 0x000000040b129825 */ /* 0x000fc600078e0202 */
[----:B------:R-:W4:Y:S04]  /*09e0*/  @!P1 LDG.E R10, desc[UR4][R14.64+-0x4] ;  /* 0xfffffc040e0a9981 */ /* 0x000f28000c1e1900 */
[----:B------:R-:W4:Y:S04]  /*09f0*/  @!P1 LDG.E R27, desc[UR4][R14.64] ;  /* 0x000000040e1b9981 */ /* 0x000f28000c1e1900 */
[----:B------:R-:W4:Y:S01]  /*0a00*/  @!P1 LDG.E R24, desc[UR4][R14.64+0x4] ;  /* 0x000004040e189981 */ /* 0x000f22000c1e1900 */
[----:B------:R-:W-:-:S03]  /*0a10*/  @!P1 IMAD.WIDE R16, R5, 0x4, R18 ;  /* 0x0000000405109825 */ /* 0x000fc600078e0212 */
[----:B------:R-:W4:Y:S04]  /*0a20*/  @!P1 LDG.E R29, desc[UR4][R18.64+0x4] ;  /* 0x00000404121d9981 */ /* 0x000f28000c1e1900 */
[----:B------:R1:W5:Y:S04]  /*0a30*/  @!P1 LDG.E R9, desc[UR4][R16.64+0x4] ;  /* 0x0000040410099981 */ /* 0x000368000c1e1900 */
[----:B------:R1:W5:Y:S01]  /*0a40*/  @!P1 LDG.E R4, desc[UR4][R16.64] ;  /* 0x0000000410049981 */ /* 0x000362000c1e1900 */
[----:B0-----:R-:W-:-:S04]  /*0a50*/  @P1 IADD3 R6, P0, PT, R6, -0x4, RZ ;  /* 0xfffffffc06061810 */ /* 0x001fc80007f1e0ff */
[----:B------:R-:W-:Y:S02]  /*0a60*/  @P1 IADD3.X R7, PT, PT, R7, -0x1, RZ, P0, !PT ;  /* 0xffffffff07071810 */ /* 0x000fe400007fe4ff */
[----:B------:R-:W-:-:S04]  /*0a70*/  @!P1 IADD3 R6, P0, PT, R16, -0x4, RZ ;  /* 0xfffffffc10069810 */ /* 0x000fc80007f1e0ff */
[----:B------:R-:W-:Y:S02]  /*0a80*/  @!P1 IADD3.X R7, PT, PT, R17, -0x1, RZ, P0, !PT ;  /* 0xffffffff11079810 */ /* 0x000fe400007fe4ff */
[----:B---3--:R-:W-:-:S04]  /*0a90*/  @P1 IADD3 R8, PT, PT, R22, R25, R8 ;  /* 0x0000001916081210 */ /* 0x008fc80007ffe008 */
[----:B--2---:R-:W-:Y:S02]  /*0aa0*/  @P1 IADD3 R8, PT, PT, R8, R13, RZ ;  /* 0x0000000d08081210 */ /* 0x004fe40007ffe0ff */
[----:B----4-:R-:W-:-:S05]  /*0ab0*/  @!P1 IADD3 R10, PT, PT, R24, R27, R10 ;  /* 0x0000001b180a9210 */ /* 0x010fca0007ffe00a */
[----:B------:R-:W-:Y:S01]  /*0ac0*/  @!P1 IMAD.IADD R8, R10, 0x1, R29 ;  /* 0x000000010a089824 */ /* 0x000fe200078e021d */
[----:B-1----:R-:W-:Y:S06]  /*0ad0*/  BRA `(.L_x_15) ;  /* 0x0000000400087947 */ /* 0x002fec0003800000 */
.L_x_17:
[----:B------:R-:W-:Y:S02]  /*0ae0*/  ISETP.NE.AND P0, PT, R8, RZ, PT ;  /* 0x000000ff0800720c */ /* 0x000fe40003f05270 */
[----:B------:R-:W-:-:S11]  /*0af0*/  IADD3 R7, PT, PT, R5, -0x1, RZ ;  /* 0xffffffff05077810 */ /* 0x000fd60007ffe0ff */
[----:B------:R-:W-:Y:S05]  /*0b00*/  @P0 BRA `(.L_x_19) ;  /* 0x00000000004c0947 */ /* 0x000fea0003800000 */
[----:B------:R-:W0:Y:S01]  /*0b10*/  LDCU.64 UR6, c[0x0][0x380] ;  /* 0x00007000ff0677ac */ /* 0x000e220008000a00 */
[----:B------:R-:W-:-:S05]  /*0b20*/  IADD3 R16, PT, PT, R16, -0x1, RZ ;  /* 0xffffffff10107810 */ /* 0x000fca0007ffe0ff */
[----:B------:R-:W-:Y:S01]  /*0b30*/  IMAD R15, R16, R5, RZ ;  /* 0x00000005100f7224 */ /* 0x000fe200078e02ff */
[----:B0-----:R-:W-:Y:S01]  /*0b40*/  MOV R3, UR7 ;  /* 0x0000000700037c02 */ /* 0x001fe20008000f00 */
[----:B------:R-:W-:-:S04]  /*0b50*/  IMAD.U32 R2, RZ, RZ, UR6 ;  /* 0x00000006ff027e24 */ /* 0x000fc8000f8e00ff */
[----:B------:R-:W-:-:S04]  /*0b60*/  IMAD.WIDE R14, R15, 0x4, R2 ;  /* 0x000000040f0e7825 */ /* 0x000fc800078e0202 */
[----:B------:R-:W-:Y:S01]  /*0b70*/  IMAD.WIDE R12, R11, 0x4, R2 ;  /* 0x000000040b0c7825 */ /* 0x000fe200078e0202 */
[----:B------:R-:W2:Y:S04]  /*0b80*/  LDG.E R19, desc[UR4][R14.64] ;  /* 0x000000040e137981 */ /* 0x000ea8000c1e1900 */
        /* <DEDUP_REMOVED lines=11> */
.L_x_19:
[----:B------:R-:W-:-:S13]  /*0c40*/  ISETP.GE.AND P0, PT, R8, R7, PT ;  /* 0x000000070800720c */ /* 0x000fda0003f06270 */
[----:B------:R-:W-:Y:S05]  /*0c50*/  @!P0 BRA `(.L_x_20) ;  /* 0x00000000005c8947 */ /* 0x000fea0003800000 */
[----:B------:R-:W0:Y:S01]  /*0c60*/  LDCU.64 UR6, c[0x0][0x380] ;  /* 0x00007000ff0677ac */ /* 0x000e220008000a00 */
[----:B------:R-:W-:-:S05]  /*0c70*/  IADD3 R16, PT, PT, R16, -0x1, RZ ;  /* 0xffffffff10107810 */ /* 0x000fca0007ffe0ff */
[----:B------:R-:W-:-:S05]  /*0c80*/  IMAD R19, R16, R5, RZ ;  /* 0x0000000510137224 */ /* 0x000fca00078e02ff */
[----:B------:R-:W-:Y:S02]  /*0c90*/  IADD3 R11, PT, PT, R8, R19, RZ ;  /* 0x00000013080b7210 */ /* 0x000fe40007ffe0ff */
[----:B0-----:R-:W-:Y:S01]  /*0ca0*/  MOV R2, UR6 ;  /* 0x0000000600027c02 */ /* 0x001fe20008000f00 */
[----:B------:R-:W-:-:S04]  /*0cb0*/  IMAD.U32 R3, RZ, RZ, UR7 ;  /* 0x00000007ff037e24 */ /* 0x000fc8000f8e00ff */
[----:B------:R-:W-:-:S04]  /*0cc0*/  IMAD.WIDE R18, R19, 0x4, R2 ;  /* 0x0000000413127825 */ /* 0x000fc800078e0202 */
[----:B------:R-:W-:-:S04]  /*0cd0*/  IMAD.WIDE R16, R11, 0x4, R2 ;  /* 0x000000040b107825 */ /* 0x000fc800078e0202 */
[C---:B------:R-:W-:Y:S01]  /*0ce0*/  IMAD.WIDE R20, R5.reuse, 0x4, R18 ;  /* 0x0000000405147825 */ /* 0x040fe200078e0212 */
[----:B------:R-:W2:Y:S04]  /*0cf0*/  LDG.E R7, desc[UR4][R16.64+-0x4] ;  /* 0xfffffc0410077981 */ /* 0x000ea8000c1e1900 */
[----:B------:R-:W2:Y:S01]  /*0d00*/  LDG.E R18, desc[UR4][R18.64] ;  /* 0x0000000412127981 */ /* 0x000ea2000c1e1900 */
[----:B------:R-:W-:-:S03]  /*0d10*/  IMAD.WIDE R14, R5, 0x4, R20 ;  /* 0x00000004050e7825 */ /* 0x000fc600078e0214 */
[----:B------:R-:W2:Y:S01]  /*0d20*/  LDG.E R10, desc[UR4][R16.64] ;  /* 0x00000004100a7981 */ /* 0x000ea2000c1e1900 */
[----:B------:R-:W-:-:S03]  /*0d30*/  IMAD.WIDE.U32 R12, R8, 0x4, R14 ;  /* 0x00000004080c7825 */ /* 0x000fc600078e000e */
[----:B------:R-:W3:Y:S04]  /*0d40*/  LDG.E R21, desc[UR4][R20.64] ;  /* 0x0000000414157981 */ /* 0x000ee8000c1e1900 */
[----:B------:R0:W5:Y:S04]  /*0d50*/  LDG.E R9, desc[UR4][R14.64] ;  /* 0x000000040e097981 */ /* 0x000168000c1e1900 */
[----:B------:R0:W5:Y:S01]  /*0d60*/  LDG.E R4, desc[UR4][R12.64] ;  /* 0x000000040c047981 */ /* 0x000162000c1e1900 */
[----:B------:R-:W-:Y:S02]  /*0d70*/  IADD3 R6, P0, PT, R12, -0x4, RZ ;  /* 0xfffffffc0c067810 */ /* 0x000fe40007f1e0ff */
[----:B------:R-:W-:-:S02]  /*0d80*/  IADD3 R11, PT, PT, R11, R5, RZ ;  /* 0x000000050b0b7210 */ /* 0x000fc40007ffe0ff */
[----:B--2---:R-:W-:Y:S02]  /*0d90*/  IADD3 R10, PT, PT, R18, R10, R7 ;  /* 0x0000000a120a7210 */ /* 0x004fe40007ffe007 */
[----:B------:R-:W-:-:S03]  /*0da0*/  IADD3.X R7, PT, PT, R13, -0x1, RZ, P0, !PT ;  /* 0xffffffff0d077810 */ /* 0x000fc600007fe4ff */
[----:B---3--:R-:W-:Y:S01]  /*0db0*/  IMAD.IADD R8, R10, 0x1, R21 ;  /* 0x000000010a087824 */ /* 0x008fe200078e0215 */
[----:B0-----:R-:W-:Y:S06]  /*0dc0*/  BRA `(.L_x_15) ;  /* 0x00000000004c7947 */ /* 0x001fec0003800000 */
.L_x_20:
        /* <DEDUP_REMOVED lines=10> */
[----:B------:R-:W-:-:S03]  /*0e70*/  IMAD.WIDE R12, R5, 0x4, R16 ;  /* 0x00000004050c7825 */ /* 0x000fc600078e0210 */
[----:B------:R-:W3:Y:S04]  /*0e80*/  LDG.E R19, desc[UR4][R16.64+0x4] ;  /* 0x0000040410137981 */ /* 0x000ee8000c1e1900 */
[----:B------:R0:W5:Y:S04]  /*0e90*/  LDG.E R9, desc[UR4][R12.64+0x4] ;  /* 0x000004040c097981 */ /* 0x000168000c1e1900 */
[----:B------:R0:W5:Y:S01]  /*0ea0*/  LDG.E R4, desc[UR4][R12.64] ;  /* 0x000000040c047981 */ /* 0x000162000c1e1900 */
[----:B------:R-:W-:Y:S02]  /*0eb0*/  IADD3 R6, P0, PT, R12, -0x4, RZ ;  /* 0xfffffffc0c067810 */ /* 0x000fe40007f1e0ff */
[----:B--2---:R-:W-:-:S02]  /*0ec0*/  IADD3 R10, PT, PT, R11, R10, R7 ;  /* 0x0000000a0b0a7210 */ /* 0x004fc40007ffe007 */
[----:B------:R-:W-:Y:S02]  /*0ed0*/  IADD3 R11, PT, PT, R8, R5, RZ ;  /* 0x00000005080b7210 */ /* 0x000fe40007ffe0ff */
[----:B------:R-:W-:Y:S02]  /*0ee0*/  IADD3.X R7, PT, PT, R13, -0x1, RZ, P0, !PT ;  /* 0xffffffff0d077810 */ /* 0x000fe400007fe4ff */
[----:B0--3--:R-:W-:-:S07]  /*0ef0*/  IADD3 R8, PT, PT, R10, R19, RZ ;  /* 0x000000130a087210 */ /* 0x009fce0007ffe0ff */
.L_x_15:
[----:B------:R-:W-:Y:S05]  /*0f00*/  BSYNC.RECONVERGENT B0 ;  /* 0x0000000000007941 */ /* 0x000fea0003800200 */
.L_x_12:
[--C-:B------:R-:W-:Y:S01]  /*0f10*/  IMAD.WIDE.U32 R12, R0, 0x4, R2.reuse ;  /* 0x00000004000c7825 */ /* 0x100fe200078e0002 */
[----:B------:R-:W2:Y:S05]  /*0f20*/  LDG.E R6, desc[UR4][R6.64] ;  /* 0x0000000406067981 */ /* 0x000eaa000c1e1900 */
[----:B------:R-:W3:Y:S01]  /*0f30*/  LDG.E R12, desc[UR4][R12.64] ;  /* 0x000000040c0c7981 */ /* 0x000ee2000c1e1900 */
[----:B------:R-:W-:-:S06]  /*0f40*/  IMAD.WIDE R2, R11, 0x4, R2 ;  /* 0x000000040b027825 */ /* 0x000fcc00078e0202 */
[----:B------:R-:W2:Y:S01]  /*0f50*/  LDG.E R3, desc[UR4][R2.64+-0x4] ;  /* 0xfffffc0402037981 */ /* 0x000ea2000c1e1900 */
[----:B-----5:R-:W-:Y:S02]  /*0f60*/  IADD3 R4, PT, PT, R9, R8, R4 ;  /* 0x0000000809047210 */ /* 0x020fe40007ffe004 */
[----:B---3--:R-:W-:Y:S02]  /*0f70*/  ISETP.NE.AND P0, PT, R12, 0x1, PT ;  /* 0x000000010c00780c */ /* 0x008fe40003f05270 */
[----:B--2---:R-:W-:-:S11]  /*0f80*/  IADD3 R4, PT, PT, R3, R4, R6 ;  /* 0x0000000403047210 */ /* 0x004fd60007ffe006 */
[----:B------:R-:W-:Y:S05]  /*0f90*/  @P0 BRA `(.L_x_21) ;  /* 0x00000000002c0947 */ /* 0x000fea0003800000 */
[----:B------:R-:W-:-:S05]  /*0fa0*/  VIADD R2, R4, 0xfffffffc ;  /* 0xfffffffc04027836 */ /* 0x000fca0000000000 */
[----:B------:R-:W-:-:S13]  /*0fb0*/  ISETP.GT.U32.AND P0, PT, R2, -0x3, PT ;  /* 0xfffffffd0200780c */ /* 0x000fda0003f04070 */
[----:B------:R-:W0:Y:S02]  /*0fc0*/  @!P0 LDC.64 R2, c[0x0][0x388] ;  /* 0x0000e200ff028b82 */ /* 0x000e240000000a00 */
[----:B0-----:R-:W-:-:S05]  /*0fd0*/  @!P0 IMAD.WIDE.U32 R2, R0, 0x4, R2 ;  /* 0x0000000400028825 */ /* 0x001fca00078e0002 */
[----:B------:R0:W-:Y:S01]  /*0fe0*/  @!P0 STG.E desc[UR4][R2.64], RZ ;  /* 0x000000ff02008986 */ /* 0x0001e2000c101904 */
[----:B------:R-:W-:Y:S05]  /*0ff0*/  @!P0 EXIT ;  /* 0x000000000000894d */ /* 0x000fea0003800000 */
[----:B0-----:R-:W0:Y:S01]  /*1000*/  LDC.64 R2, c[0x0][0x388] ;  /* 0x0000e200ff027b82 */ /* 0x001e220000000a00 */
[----:B------:R-:W-:Y:S02]  /*1010*/  HFMA2 R5, -RZ, RZ, 0, 5.9604644775390625e-08 ;  /* 0x00000001ff057431 */ /* 0x000fe400000001ff */
[----:B0-----:R-:W-:-:S05]  /*1020*/  IMAD.WIDE.U32 R2, R0, 0x4, R2 ;  /* 0x0000000400027825 */ /* 0x001fca00078e0002 */
[----:B------:R-:W-:Y:S01]  /*1030*/  STG.E desc[UR4][R2.64], R5 ;  /* 0x0000000502007986 */ /* 0x000fe2000c101904 */
[----:B------:R-:W-:Y:S05]  /*1040*/  EXIT ;  /* 0x000000000000794d */ /* 0x000fea0003800000 */
.L_x_21:
[----:B------:R-:W-:-:S04]  /*1050*/  ISETP.NE.AND P0, PT, R4, 0x3, PT ;  /* 0x000000030400780c */ /* 0x000fc80003f05270 */
[----:B------:R-:W-:-:S13]  /*1060*/  ISETP.NE.OR P0, PT, R12, RZ, P0 ;  /* 0x000000ff0c00720c */ /* 0x000fda0000705670 */
[----:B------:R-:W0:Y:S01]  /*1070*/  @!P0 LDC.64 R2, c[0x0][0x388] ;  /* 0x0000e200ff028b82 */ /* 0x000e220000000a00 */
[----:B------:R-:W-:Y:S01]  /*1080*/  @!P0 MOV R5, 0x1 ;  /* 0x0000000100058802 */ /* 0x000fe20000000f00 */
[----:B0-----:R-:W-:-:S05]  /*1090*/  @!P0 IMAD.WIDE.U32 R2, R0, 0x4, R2 ;  /* 0x0000000400028825 */ /* 0x001fca00078e0002 */
[----:B------:R0:W-:Y:S01]  /*10a0*/  @!P0 STG.E desc[UR4][R2.64], R5 ;  /* 0x0000000502008986 */ /* 0x0001e2000c101904 */
[----:B------:R-:W-:Y:S05]  /*10b0*/  @!P0 EXIT ;  /* 0x000000000000894d */ /* 0x000fea0003800000 */
[----:B0-----:R-:W0:Y:S02]  /*10c0*/  LDC.64 R2, c[0x0][0x388] ;  /* 0x0000e200ff027b82 */ /* 0x001e240000000a00 */
[----:B0-----:R-:W-:-:S05]  /*10d0*/  IMAD.WIDE.U32 R2, R0, 0x4, R2 ;  /* 0x0000000400027825 */ /* 0x001fca00078e0002 */
[----:B------:R-:W-:Y:S01]  /*10e0*/  STG.E desc[UR4][R2.64], RZ ;  /* 0x000000ff02007986 */ /* 0x000fe2000c101904 */
[----:B------:R-:W-:Y:S05]  /*10f0*/  EXIT ;  /* 0x000000000000794d */ /* 0x000fea0003800000 */
.L_x_22:
        /* <DEDUP_REMOVED lines=16> */
.L_x_24:


//--------------------- .nv.global.init           --------------------------
	.section	.nv.global.init,"aw",@progbits
	.align	4
.nv.global.init:
	.type		mrg32k3aM1SubSeq,@object
	.size		mrg32k3aM1SubSeq,(mrg32k3aM2SubSeq - mrg32k3aM1SubSeq)
mrg32k3aM1SubSeq:
        /*0000*/ 	.byte	0x0b, 0xcc, 0xee, 0x04, 0x73, 0x29, 0x8b, 0x6f, 0xf6, 0x53, 0x03, 0xf6, 0x23, 0xf6, 0xea, 0xda
        /* <DEDUP_REMOVED lines=125> */
	.type		mrg32k3aM2SubSeq,@object
	.size		mrg32k3aM2SubSeq,(mrg32k3aM1 - mrg32k3aM2SubSeq)
mrg32k3aM2SubSeq:
        /* <DEDUP_REMOVED lines=126> */
	.type		mrg32k3aM1,@object
	.size		mrg32k3aM1,(mrg32k3aM1Seq - mrg32k3aM1)
mrg32k3aM1:
        /* <DEDUP_REMOVED lines=144> */
	.type		mrg32k3aM1Seq,@object
	.size		mrg32k3aM1Seq,(mrg32k3aM2 - mrg32k3aM1Seq)
mrg32k3aM1Seq:
        /* <DEDUP_REMOVED lines=144> */
	.type		mrg32k3aM2,@object
	.size		mrg32k3aM2,(mrg32k3aM2Seq - mrg32k3aM2)
mrg32k3aM2:
        /* <DEDUP_REMOVED lines=144> */
	.type		mrg32k3aM2Seq,@object
	.size		mrg32k3aM2Seq,(precalc_xorwow_matrix - mrg32k3aM2Seq)
mrg32k3aM2Seq:
        /* <DEDUP_REMOVED lines=144> */
	.type		precalc_xorwow_matrix,@object
	.size		precalc_xorwow_matrix,(precalc_xorwow_offset_matrix - precalc_xorwow_matrix)
precalc_xorwow_matrix:
        /* <DEDUP_REMOVED lines=6400> */
	.type		precalc_xorwow_offset_matrix,@object
	.size		precalc_xorwow_offset_matrix,(.L_1 - precalc_xorwow_offset_matrix)
precalc_xorwow_offset_matrix:
        /* <DEDUP_REMOVED lines=6400> */
.L_1:


//--------------------- .nv.shared.reserved.0     --------------------------
	.section	.nv.shared.reserved.0,"aw",@nobits
	.weak		__nv_reservedSMEM_offset_0_alias
	.size		__nv_reservedSMEM_offset_0_alias, 0, 64
	.other		__nv_reservedSMEM_offset_0_alias,@"STO_CUDA_RESERVED_SHARED STV_DEFAULT"
__nv_reservedSMEM_offset_0_alias:
	.zero		0
	.zero		64


//--------------------- .nv.constant0._Z7initdatPiS_iil --------------------------
	.section	.nv.constant0._Z7initdatPiS_iil,"a",@progbits
	.sectionflags	@""
	.align	4
.nv.constant0._Z7initdatPiS_iil:
	.zero		928


//--------------------- .nv.constant0._Z13kernel_updatePiS_ii --------------------------
	.section	.nv.constant0._Z13kernel_updatePiS_ii,"a",@progbits
	.sectionflags	@""
	.align	4
.nv.constant0._Z13kernel_updatePiS_ii:
	.zero		920


//--------------------- SYMBOLS --------------------------

	.type		.nv.reservedSmem.offset0,@object
	.size		.nv.reservedSmem.offset0,0x4
